	.headerflags	@"EF_CUDA_TEXMODE_UNIFIED EF_CUDA_64BIT_ADDRESS EF_CUDA_ACCELERATORS EF_CUDA_SM90 EF_CUDA_VIRTUAL_SM(EF_CUDA_SM90)"
	.elftype	@"ET_EXEC"


//--------------------- .nv.info                  --------------------------
	.section	.nv.info,"",@"SHT_CUDA_INFO"
	.align	4


	//----- nvinfo : EIATTR_REGCOUNT
	.align		4
        /*0000*/ 	.byte	0x04, 0x2f
        /*0002*/ 	.short	(.L_4 - .L_3)
	.align		4
.L_3:
        /*0004*/ 	.word	index@(triton_per_fused_cumsum_index_mul_rsub_sort_sub_sum_0)
        /*0008*/ 	.word	0x00000028


	//----- nvinfo : EIATTR_MIN_STACK_SIZE
	.align		4
.L_4:
        /*000c*/ 	.byte	0x04, 0x12
        /*000e*/ 	.short	(.L_6 - .L_5)
	.align		4
.L_5:
        /*0010*/ 	.word	index@(triton_per_fused_cumsum_index_mul_rsub_sort_sub_sum_0)
        /*0014*/ 	.word	0x00000000


	//----- nvinfo : EIATTR_FRAME_SIZE
	.align		4
.L_6:
        /*0018*/ 	.byte	0x04, 0x11
        /*001a*/ 	.short	(.L_8 - .L_7)
	.align		4
.L_7:
        /*001c*/ 	.word	index@(triton_per_fused_cumsum_index_mul_rsub_sort_sub_sum_0)
        /*0020*/ 	.word	0x00000000


	//----- nvinfo : EIATTR_MIN_STACK_SIZE
	.align		4
.L_8:
        /*0024*/ 	.byte	0x04, 0x12
        /*0026*/ 	.short	(.L_10 - .L_9)
	.align		4
.L_9:
        /*0028*/ 	.word	index@(triton_per_fused_cumsum_index_mul_rsub_sort_sub_sum_0)
        /*002c*/ 	.word	0x00000000
.L_10:


//--------------------- .nv.info.triton_per_fused_cumsum_index_mul_rsub_sort_sub_sum_0 --------------------------
	.section	.nv.info.triton_per_fused_cumsum_index_mul_rsub_sort_sub_sum_0,"",@"SHT_CUDA_INFO"
	.sectionflags	@""
	.align	4


	//----- nvinfo : EIATTR_CUDA_API_VERSION
	.align		4
        /*0000*/ 	.byte	0x04, 0x37
        /*0002*/ 	.short	(.L_12 - .L_11)
.L_11:
        /*0004*/ 	.word	0x0000007c


	//----- nvinfo : EIATTR_KPARAM_INFO
	.align		4
.L_12:
        /*0008*/ 	.byte	0x04, 0x17
        /*000a*/ 	.short	(.L_14 - .L_13)
.L_13:
        /*000c*/ 	.word	0x00000000
        /*0010*/ 	.short	0x0006
        /*0012*/ 	.short	0x0030
        /*0014*/ 	.byte	0x00, 0xf0, 0x11, 0x00


	//----- nvinfo : EIATTR_KPARAM_INFO
	.align		4
.L_14:
        /*0018*/ 	.byte	0x04, 0x17
        /*001a*/ 	.short	(.L_16 - .L_15)
.L_15:
        /*001c*/ 	.word	0x00000000
        /*0020*/ 	.short	0x0005
        /*0022*/ 	.short	0x0028
        /*0024*/ 	.byte	0x00, 0xf4, 0x21, 0x00


	//----- nvinfo : EIATTR_KPARAM_INFO
	.align		4
.L_16:
        /*0028*/ 	.byte	0x04, 0x17
        /*002a*/ 	.short	(.L_18 - .L_17)
.L_17:
        /*002c*/ 	.word	0x00000000
        /*0030*/ 	.short	0x0004
        /*0032*/ 	.short	0x0020
        /*0034*/ 	.byte	0x00, 0xf4, 0x21, 0x00


	//----- nvinfo : EIATTR_KPARAM_INFO
	.align		4
.L_18:
        /*0038*/ 	.byte	0x04, 0x17
        /*003a*/ 	.short	(.L_20 - .L_19)
.L_19:
        /*003c*/ 	.word	0x00000000
        /*0040*/ 	.short	0x0003
        /*0042*/ 	.short	0x0018
        /*0044*/ 	.byte	0x00, 0xf4, 0x21, 0x00


	//----- nvinfo : EIATTR_KPARAM_INFO
	.align		4
.L_20:
        /*0048*/ 	.byte	0x04, 0x17
        /*004a*/ 	.short	(.L_22 - .L_21)
.L_21:
        /*004c*/ 	.word	0x00000000
        /*0050*/ 	.short	0x0002
        /*0052*/ 	.short	0x0010
        /*0054*/ 	.byte	0x00, 0xf4, 0x21, 0x00


	//----- nvinfo : EIATTR_KPARAM_INFO
	.align		4
.L_22:
        /*0058*/ 	.byte	0x04, 0x17
        /*005a*/ 	.short	(.L_24 - .L_23)
.L_23:
        /*005c*/ 	.word	0x00000000
        /*0060*/ 	.short	0x0001
        /*0062*/ 	.short	0x0008
        /*0064*/ 	.byte	0x00, 0xf4, 0x21, 0x00


	//----- nvinfo : EIATTR_KPARAM_INFO
	.align		4
.L_24:
        /*0068*/ 	.byte	0x04, 0x17
        /*006a*/ 	.short	(.L_26 - .L_25)
.L_25:
        /*006c*/ 	.word	0x00000000
        /*0070*/ 	.short	0x0000
        /*0072*/ 	.short	0x0000
        /*0074*/ 	.byte	0x00, 0xf4, 0x21, 0x00


	//----- nvinfo : EIATTR_SPARSE_MMA_MASK
	.align		4
.L_26:
        /*0078*/ 	.byte	0x03, 0x50
        /*007a*/ 	.short	0x0000


	//----- nvinfo : EIATTR_MAXREG_COUNT
	.align		4
        /*007c*/ 	.byte	0x03, 0x1b
        /*007e*/ 	.short	0x00ff


	//----- nvinfo : EIATTR_EXTERNS
	.align		4
        /*0080*/ 	.byte	0x04, 0x0f
        /*0082*/ 	.short	(.L_28 - .L_27)


	//   ....[0]....
	.align		4
.L_27:
        /*0084*/ 	.word	index@(__assertfail)


	//----- nvinfo : EIATTR_COOP_GROUP_MASK_REGIDS
	.align		4
.L_28:
        /*0088*/ 	.byte	0x04, 0x29
        /*008a*/ 	.short	(.L_30 - .L_29)


	//   ....[0]....
.L_29:
        /*008c*/ 	.word	0xffffffff


	//   ....[1]....
        /*0090*/ 	.word	0xffffffff


	//   ....[2]....
        /*0094*/ 	.word	0xffffffff


	//   ....[3]....
        /*0098*/ 	.word	0xffffffff


	//   ....[4]....
        /*009c*/ 	.word	0xffffffff


	//   ....[5]....
        /*00a0*/ 	.word	0xffffffff


	//   ....[6]....
        /*00a4*/ 	.word	0xffffffff


	//   ....[7]....
        /*00a8*/ 	.word	0xffffffff


	//   ....[8]....
        /*00ac*/ 	.word	0xffffffff


	//   ....[9]....
        /*00b0*/ 	.word	0xffffffff


	//   ....[10]....
        /*00b4*/ 	.word	0xffffffff


	//   ....[11]....
        /*00b8*/ 	.word	0xffffffff


	//   ....[12]....
        /*00bc*/ 	.word	0xffffffff


	//   ....[13]....
        /*00c0*/ 	.word	0xffffffff


	//   ....[14]....
        /*00c4*/ 	.word	0xffffffff


	//   ....[15]....
        /*00c8*/ 	.word	0xffffffff


	//   ....[16]....
        /*00cc*/ 	.word	0xffffffff


	//   ....[17]....
        /*00d0*/ 	.word	0xffffffff


	//   ....[18]....
        /*00d4*/ 	.word	0xffffffff


	//   ....[19]....
        /*00d8*/ 	.word	0xffffffff


	//   ....[20]....
        /*00dc*/ 	.word	0xffffffff


	//   ....[21]....
        /*00e0*/ 	.word	0xffffffff


	//   ....[22]....
        /*00e4*/ 	.word	0xffffffff


	//   ....[23]....
        /*00e8*/ 	.word	0xffffffff


	//   ....[24]....
        /*00ec*/ 	.word	0xffffffff


	//   ....[25]....
        /*00f0*/ 	.word	0xffffffff


	//   ....[26]....
        /*00f4*/ 	.word	0xffffffff


	//   ....[27]....
        /*00f8*/ 	.word	0xffffffff


	//   ....[28]....
        /*00fc*/ 	.word	0xffffffff


	//   ....[29]....
        /*0100*/ 	.word	0xffffffff


	//   ....[30]....
        /*0104*/ 	.word	0xffffffff


	//   ....[31]....
        /*0108*/ 	.word	0xffffffff


	//   ....[32]....
        /*010c*/ 	.word	0xffffffff


	//   ....[33]....
        /*0110*/ 	.word	0xffffffff


	//   ....[34]....
        /*0114*/ 	.word	0xffffffff


	//   ....[35]....
        /*0118*/ 	.word	0xffffffff


	//   ....[36]....
        /*011c*/ 	.word	0xffffffff


	//   ....[37]....
        /*0120*/ 	.word	0xffffffff


	//   ....[38]....
        /*0124*/ 	.word	0xffffffff


	//   ....[39]....
        /*0128*/ 	.word	0xffffffff


	//   ....[40]....
        /*012c*/ 	.word	0xffffffff


	//   ....[41]....
        /*0130*/ 	.word	0xffffffff


	//   ....[42]....
        /*0134*/ 	.word	0xffffffff


	//   ....[43]....
        /*0138*/ 	.word	0xffffffff


	//   ....[44]....
        /*013c*/ 	.word	0xffffffff


	//   ....[45]....
        /*0140*/ 	.word	0xffffffff


	//   ....[46]....
        /*0144*/ 	.word	0xffffffff


	//   ....[47]....
        /*0148*/ 	.word	0xffffffff


	//   ....[48]....
        /*014c*/ 	.word	0xffffffff


	//   ....[49]....
        /*0150*/ 	.word	0xffffffff


	//   ....[50]....
        /*0154*/ 	.word	0xffffffff


	//   ....[51]....
        /*0158*/ 	.word	0xffffffff


	//   ....[52]....
        /*015c*/ 	.word	0xffffffff


	//   ....[53]....
        /*0160*/ 	.word	0xffffffff


	//   ....[54]....
        /*0164*/ 	.word	0xffffffff


	//   ....[55]....
        /*0168*/ 	.word	0xffffffff


	//   ....[56]....
        /*016c*/ 	.word	0xffffffff


	//   ....[57]....
        /*0170*/ 	.word	0xffffffff


	//   ....[58]....
        /*0174*/ 	.word	0xffffffff


	//   ....[59]....
        /*0178*/ 	.word	0xffffffff


	//   ....[60]....
        /*017c*/ 	.word	0xffffffff


	//   ....[61]....
        /*0180*/ 	.word	0xffffffff


	//   ....[62]....
        /*0184*/ 	.word	0xffffffff


	//   ....[63]....
        /*0188*/ 	.word	0xffffffff


	//   ....[64]....
        /*018c*/ 	.word	0xffffffff


	//   ....[65]....
        /*0190*/ 	.word	0xffffffff


	//   ....[66]....
        /*0194*/ 	.word	0xffffffff


	//   ....[67]....
        /*0198*/ 	.word	0xffffffff


	//   ....[68]....
        /*019c*/ 	.word	0xffffffff


	//   ....[69]....
        /*01a0*/ 	.word	0xffffffff


	//   ....[70]....
        /*01a4*/ 	.word	0xffffffff


	//   ....[71]....
        /*01a8*/ 	.word	0xffffffff


	//   ....[72]....
        /*01ac*/ 	.word	0xffffffff


	//   ....[73]....
        /*01b0*/ 	.word	0xffffffff


	//   ....[74]....
        /*01b4*/ 	.word	0xffffffff


	//   ....[75]....
        /*01b8*/ 	.word	0xffffffff


	//   ....[76]....
        /*01bc*/ 	.word	0xffffffff


	//   ....[77]....
        /*01c0*/ 	.word	0xffffffff


	//   ....[78]....
        /*01c4*/ 	.word	0xffffffff


	//   ....[79]....
        /*01c8*/ 	.word	0xffffffff


	//   ....[80]....
        /*01cc*/ 	.word	0xffffffff


	//   ....[81]....
        /*01d0*/ 	.word	0xffffffff


	//   ....[82]....
        /*01d4*/ 	.word	0xffffffff


	//   ....[83]....
        /*01d8*/ 	.word	0xffffffff


	//   ....[84]....
        /*01dc*/ 	.word	0xffffffff


	//   ....[85]....
        /*01e0*/ 	.word	0xffffffff


	//   ....[86]....
        /*01e4*/ 	.word	0xffffffff


	//   ....[87]....
        /*01e8*/ 	.word	0xffffffff


	//   ....[88]....
        /*01ec*/ 	.word	0xffffffff


	//   ....[89]....
        /*01f0*/ 	.word	0xffffffff


	//   ....[90]....
        /*01f4*/ 	.word	0xffffffff


	//   ....[91]....
        /*01f8*/ 	.word	0xffffffff


	//   ....[92]....
        /*01fc*/ 	.word	0xffffffff


	//   ....[93]....
        /*0200*/ 	.word	0xffffffff


	//   ....[94]....
        /*0204*/ 	.word	0xffffffff


	//   ....[95]....
        /*0208*/ 	.word	0xffffffff


	//   ....[96]....
        /*020c*/ 	.word	0xffffffff


	//   ....[97]....
        /*0210*/ 	.word	0xffffffff


	//   ....[98]....
        /*0214*/ 	.word	0xffffffff


	//   ....[99]....
        /*0218*/ 	.word	0xffffffff


	//----- nvinfo : EIATTR_COOP_GROUP_INSTR_OFFSETS
	.align		4
.L_30:
        /*021c*/ 	.byte	0x04, 0x28
        /*021e*/ 	.short	(.L_32 - .L_31)


	//   ....[0]....
.L_31:
        /*0220*/ 	.word	0x000001b0


	//   ....[1]....
        /*0224*/ 	.word	0x00000230


	//   ....[2]....
        /*0228*/ 	.word	0x00000260


	//   ....[3]....
        /*022c*/ 	.word	0x00000270


	//   ....[4]....
        /*0230*/ 	.word	0x000003d0


	//   ....[5]....
        /*0234*/ 	.word	0x000003f0


	//   ....[6]....
        /*0238*/ 	.word	0x00000400


	//   ....[7]....
        /*023c*/ 	.word	0x00000410


	//   ....[8]....
        /*0240*/ 	.word	0x00000500


	//   ....[9]....
        /*0244*/ 	.word	0x00000530


	//   ....[10]....
        /*0248*/ 	.word	0x00000560


	//   ....[11]....
        /*024c*/ 	.word	0x00000570


	//   ....[12]....
        /*0250*/ 	.word	0x000006c0


	//   ....[13]....
        /*0254*/ 	.word	0x00000700


	//   ....[14]....
        /*0258*/ 	.word	0x00000740


	//   ....[15]....
        /*025c*/ 	.word	0x00000750


	//   ....[16]....
        /*0260*/ 	.word	0x00000830


	//   ....[17]....
        /*0264*/ 	.word	0x00000850


	//   ....[18]....
        /*0268*/ 	.word	0x000008a0


	//   ....[19]....
        /*026c*/ 	.word	0x000008b0


	//   ....[20]....
        /*0270*/ 	.word	0x000009d0


	//   ....[21]....
        /*0274*/ 	.word	0x00000a00


	//   ....[22]....
        /*0278*/ 	.word	0x00000a10


	//   ....[23]....
        /*027c*/ 	.word	0x00000a20


	//   ....[24]....
        /*0280*/ 	.word	0x00000bd0


	//   ....[25]....
        /*0284*/ 	.word	0x00000bf0


	//   ....[26]....
        /*0288*/ 	.word	0x00000c00


	//   ....[27]....
        /*028c*/ 	.word	0x00000c10


	//   ....[28]....
        /*0290*/ 	.word	0x00000d00


	//   ....[29]....
        /*0294*/ 	.word	0x00000d30


	//   ....[30]....
        /*0298*/ 	.word	0x00000d60


	//   ....[31]....
        /*029c*/ 	.word	0x00000d70


	//   ....[32]....
        /*02a0*/ 	.word	0x00000e50


	//   ....[33]....
        /*02a4*/ 	.word	0x00000e70


	//   ....[34]....
        /*02a8*/ 	.word	0x00000ec0


	//   ....[35]....
        /*02ac*/ 	.word	0x00000ed0


	//   ....[36]....
        /*02b0*/ 	.word	0x00000fa0


	//   ....[37]....
        /*02b4*/ 	.word	0x00000fc0


	//   ....[38]....
        /*02b8*/ 	.word	0x00001020


	//   ....[39]....
        /*02bc*/ 	.word	0x00001030


	//   ....[40]....
        /*02c0*/ 	.word	0x00001140


	//   ....[41]....
        /*02c4*/ 	.word	0x00001170


	//   ....[42]....
        /*02c8*/ 	.word	0x00001220


	//   ....[43]....
        /*02cc*/ 	.word	0x00001240


	//   ....[44]....
        /*02d0*/ 	.word	0x000012d0


	//   ....[45]....
        /*02d4*/ 	.word	0x000012f0


	//   ....[46]....
        /*02d8*/ 	.word	0x00001370


	//   ....[47]....
        /*02dc*/ 	.word	0x00001390


	//   ....[48]....
        /*02e0*/ 	.word	0x00001410


	//   ....[49]....
        /*02e4*/ 	.word	0x00001430


	//   ....[50]....
        /*02e8*/ 	.word	0x00001540


	//   ....[51]....
        /*02ec*/ 	.word	0x00001550


	//   ....[52]....
        /*02f0*/ 	.word	0x00001560


	//   ....[53]....
        /*02f4*/ 	.word	0x00001570


	//   ....[54]....
        /*02f8*/ 	.word	0x00001670


	//   ....[55]....
        /*02fc*/ 	.word	0x000016a0


	//   ....[56]....
        /*0300*/ 	.word	0x000016d0


	//   ....[57]....
        /*0304*/ 	.word	0x000016e0


	//   ....[58]....
        /*0308*/ 	.word	0x000018b0


	//   ....[59]....
        /*030c*/ 	.word	0x000018c0


	//   ....[60]....
        /*0310*/ 	.word	0x00001980


	//   ....[61]....
        /*0314*/ 	.word	0x00001a80


	//   ....[62]....
        /*0318*/ 	.word	0x00001b70


	//   ....[63]....
        /*031c*/ 	.word	0x00001b80


	//   ....[64]....
        /*0320*/ 	.word	0x00001bb0


	//   ....[65]....
        /*0324*/ 	.word	0x00001c40


	//   ....[66]....
        /*0328*/ 	.word	0x00001d70


	//   ....[67]....
        /*032c*/ 	.word	0x00001d80


	//   ....[68]....
        /*0330*/ 	.word	0x00001d90


	//   ....[69]....
        /*0334*/ 	.word	0x00001e30


	//   ....[70]....
        /*0338*/ 	.word	0x00001e60


	//   ....[71]....
        /*033c*/ 	.word	0x00001e70


	//   ....[72]....
        /*0340*/ 	.word	0x00001f50


	//   ....[73]....
        /*0344*/ 	.word	0x00001f80


	//   ....[74]....
        /*0348*/ 	.word	0x00001fb0


	//   ....[75]....
        /*034c*/ 	.word	0x00001fc0


	//   ....[76]....
        /*0350*/ 	.word	0x00002120


	//   ....[77]....
        /*0354*/ 	.word	0x00002130


	//   ....[78]....
        /*0358*/ 	.word	0x00002140


	//   ....[79]....
        /*035c*/ 	.word	0x00002150


	//   ....[80]....
        /*0360*/ 	.word	0x00002250


	//   ....[81]....
        /*0364*/ 	.word	0x00002280


	//   ....[82]....
        /*0368*/ 	.word	0x000022b0


	//   ....[83]....
        /*036c*/ 	.word	0x000022c0


	//   ....[84]....
        /*0370*/ 	.word	0x00002630


	//   ....[85]....
        /*0374*/ 	.word	0x00002650


	//   ....[86]....
        /*0378*/ 	.word	0x00002670


	//   ....[87]....
        /*037c*/ 	.word	0x00002690


	//   ....[88]....
        /*0380*/ 	.word	0x000026b0


	//   ....[89]....
        /*0384*/ 	.word	0x00002730


	//   ....[90]....
        /*0388*/ 	.word	0x000027b0


	//   ....[91]....
        /*038c*/ 	.word	0x000027e0


	//   ....[92]....
        /*0390*/ 	.word	0x00002800


	//   ....[93]....
        /*0394*/ 	.word	0x00002830


	//   ....[94]....
        /*0398*/ 	.word	0x00002860


	//   ....[95]....
        /*039c*/ 	.word	0x000028c0


	//   ....[96]....
        /*03a0*/ 	.word	0x000028f0


	//   ....[97]....
        /*03a4*/ 	.word	0x00002920


	//   ....[98]....
        /*03a8*/ 	.word	0x00002950


	//   ....[99]....
        /*03ac*/ 	.word	0x00002970


	//----- nvinfo : EIATTR_SYSCALL_OFFSETS
	.align		4
.L_32:
        /*03b0*/ 	.byte	0x04, 0x46
        /*03b2*/ 	.short	(.L_34 - .L_33)


	//   ....[0]....
.L_33:
        /*03b4*/ 	.word	0x000024e0


	//----- nvinfo : EIATTR_EXIT_INSTR_OFFSETS
	.align		4
.L_34:
        /*03b8*/ 	.byte	0x04, 0x1c
        /*03ba*/ 	.short	(.L_36 - .L_35)


	//   ....[0]....
.L_35:
        /*03bc*/ 	.word	0x00002a40


	//   ....[1]....
        /*03c0*/ 	.word	0x00002a70


	//----- nvinfo : EIATTR_REQNTID
	.align		4
.L_36:
        /*03c4*/ 	.byte	0x04, 0x10
        /*03c6*/ 	.short	(.L_38 - .L_37)
.L_37:
        /*03c8*/ 	.word	0x00000040
        /*03cc*/ 	.word	0x00000001
        /*03d0*/ 	.word	0x00000001


	//----- nvinfo : EIATTR_CRS_STACK_SIZE
	.align		4
.L_38:
        /*03d4*/ 	.byte	0x04, 0x1e
        /*03d6*/ 	.short	(.L_40 - .L_39)
.L_39:
        /*03d8*/ 	.word	0x00000000


	//----- nvinfo : EIATTR_CBANK_PARAM_SIZE
	.align		4
.L_40:
        /*03dc*/ 	.byte	0x03, 0x19
        /*03de*/ 	.short	0x0034


	//----- nvinfo : EIATTR_PARAM_CBANK
	.align		4
        /*03e0*/ 	.byte	0x04, 0x0a
        /*03e2*/ 	.short	(.L_42 - .L_41)
	.align		4
.L_41:
        /*03e4*/ 	.word	index@(.nv.constant0.triton_per_fused_cumsum_index_mul_rsub_sort_sub_sum_0)
        /*03e8*/ 	.short	0x0210
        /*03ea*/ 	.short	0x0034


	//----- nvinfo : EIATTR_SW_WAR
	.align		4
.L_42:
        /*03ec*/ 	.byte	0x04, 0x36
        /*03ee*/ 	.short	(.L_44 - .L_43)
.L_43:
        /*03f0*/ 	.word	0x00000008
.L_44:


//--------------------- .nv.callgraph             --------------------------
	.section	.nv.callgraph,"",@"SHT_CUDA_CALLGRAPH"
	.align	4
	.sectionentsize	8
	.align		4
        /*0000*/ 	.word	0x00000000
	.align		4
        /*0004*/ 	.word	0xffffffff
	.align		4
        /*0008*/ 	.word	index@(triton_per_fused_cumsum_index_mul_rsub_sort_sub_sum_0)
	.align		4
        /*000c*/ 	.word	index@(__assertfail)
	.align		4
        /*0010*/ 	.word	0x00000000
	.align		4
        /*0014*/ 	.word	0xfffffffe
	.align		4
        /*0018*/ 	.word	0x00000000
	.align		4
        /*001c*/ 	.word	0xfffffffd
	.align		4
        /*0020*/ 	.word	0x00000000
	.align		4
        /*0024*/ 	.word	0xfffffffc


//--------------------- .nv.constant4             --------------------------
	.section	.nv.constant4,"a",@progbits
	.align	8
	.align		8
.nv.constant4:
        /*0000*/ 	.dword	__assertfail
	.align		8
        /*0008*/ 	.dword	assertFunc_0
	.align		8
        /*0010*/ 	.dword	assertFile_0
	.align		8
        /*0018*/ 	.dword	assertMessage_0


//--------------------- .text.triton_per_fused_cumsum_index_mul_rsub_sort_sub_sum_0 --------------------------
	.section	.text.triton_per_fused_cumsum_index_mul_rsub_sort_sub_sum_0,"ax",@progbits
	.sectionflags	@"SHF_BARRIERS=1"
	.align	128
        .global         triton_per_fused_cumsum_index_mul_rsub_sort_sub_sum_0
        .type           triton_per_fused_cumsum_index_mul_rsub_sort_sub_sum_0,@function
        .size           triton_per_fused_cumsum_index_mul_rsub_sort_sub_sum_0,(.L_x_2 - triton_per_fused_cumsum_index_mul_rsub_sort_sub_sum_0)
        .other          triton_per_fused_cumsum_index_mul_rsub_sort_sub_sum_0,@"STO_CUDA_ENTRY STV_DEFAULT"
triton_per_fused_cumsum_index_mul_rsub_sort_sub_sum_0:
.text.triton_per_fused_cumsum_index_mul_rsub_sort_sub_sum_0:
[----:B------:R-:W0:Y:S02]  /*0000*/  LDC R1, c[0x0][0x28] ;  /* 0x00000a00ff017b82 */ /* 0x000e240000000800 */
[----:B------:R-:W1:Y:S01]  /*0010*/  S2R R9, SR_TID.X ;  /* 0x0000000000097919 */ /* 0x000e620000002100 */
[----:B------:R-:W2:Y:S01]  /*0020*/  LDC.64 R12, c[0x0][0x218] ;  /* 0x00008600ff0c7b82 */ /* 0x000ea20000000a00 */
[----:B------:R-:W-:-:S07]  /*0030*/  ULDC.64 UR6, c[0x0][0x208] ;  /* 0x0000820000067ab9 */ /* 0x000fce0000000a00 */
[----:B------:R-:W3:Y:S01]  /*0040*/  LDC.64 R10, c[0x0][0x210] ;  /* 0x00008400ff0a7b82 */ /* 0x000ee20000000a00 */
[----:B-1----:R-:W-:-:S05]  /*0050*/  IMAD.SHL.U32 R14, R9, 0x4, RZ ;  /* 0x00000004090e7824 */ /* 0x002fca00078e00ff */
[----:B------:R-:W-:-:S04]  /*0060*/  LOP3.LUT R0, R14, 0xc0, RZ, 0xc0, !PT ;  /* 0x000000c00e007812 */ /* 0x000fc800078ec0ff */
[----:B------:R-:W-:-:S05]  /*0070*/  LOP3.LUT R5, R0, 0xf, R9, 0xf8, !PT ;  /* 0x0000000f00057812 */ /* 0x000fca00078ef809 */
[----:B--2---:R-:W-:-:S04]  /*0080*/  IMAD.WIDE.U32 R12, R5, 0x4, R12 ;  /* 0x00000004050c7825 */ /* 0x004fc800078e000c */
[----:B---3--:R-:W-:Y:S02]  /*0090*/  IMAD.WIDE.U32 R10, R5, 0x4, R10 ;  /* 0x00000004050a7825 */ /* 0x008fe400078e000a */
[----:B------:R1:W2:Y:S04]  /*00a0*/  LDG.E R12, desc[UR6][R12.64] ;  /* 0x000000060c0c7981 */ /* 0x0002a8000c1e1900 */
[----:B------:R-:W3:Y:S01]  /*00b0*/  LDG.E R10, desc[UR6][R10.64] ;  /* 0x000000060a0a7981 */ /* 0x000ee2000c1e1900 */
[----:B------:R-:W-:Y:S01]  /*00c0*/  LOP3.LUT R6, R9, 0x1, RZ, 0xc, !PT ;  /* 0x0000000109067812 */ /* 0x000fe200078e0cff */
[----:B------:R-:W-:Y:S01]  /*00d0*/  IMAD.MOV.U32 R17, RZ, RZ, 0x40000000 ;  /* 0x40000000ff117424 */ /* 0x000fe200078e00ff */
[C---:B------:R-:W-:Y:S01]  /*00e0*/  LOP3.LUT R24, R9.reuse, 0x1, RZ, 0xc0, !PT ;  /* 0x0000000109187812 */ /* 0x040fe200078ec0ff */
[----:B------:R-:W4:Y:S01]  /*00f0*/  S2UR UR5, SR_CgaCtaId ;  /* 0x00000000000579c3 */ /* 0x000f220000008800 */
[----:B------:R-:W-:Y:S01]  /*0100*/  PRMT R4, R6, 0x9910, RZ ;  /* 0x0000991006047816 */ /* 0x000fe200000000ff */
[----:B------:R-:W-:Y:S01]  /*0110*/  UMOV UR4, 0x400 ;  /* 0x0000040000047882 */ /* 0x000fe20000000000 */
[----:B------:R-:W-:-:S02]  /*0120*/  LOP3.LUT R15, R9, 0x3f, RZ, 0xc0, !PT ;  /* 0x0000003f090f7812 */ /* 0x000fc400078ec0ff */
[----:B------:R-:W-:Y:S02]  /*0130*/  SHF.R.U32.HI R0, RZ, 0x1, R9 ;  /* 0x00000001ff007819 */ /* 0x000fe40000011609 */
[----:B------:R-:W-:Y:S01]  /*0140*/  ISETP.GE.AND P3, PT, R9, 0x40, PT ;  /* 0x000000400900780c */ /* 0x000fe20003f66270 */
[----:B------:R-:W-:Y:S01]  /*0150*/  IMAD R18, R24, R15, RZ ;  /* 0x0000000f18127224 */ /* 0x000fe200078e02ff */
[----:B------:R-:W-:Y:S01]  /*0160*/  LOP3.LUT R0, R0, 0x1, RZ, 0xc0, !PT ;  /* 0x0000000100007812 */ /* 0x000fe200078ec0ff */
[----:B------:R-:W-:-:S03]  /*0170*/  IMAD R16, R15, R4, RZ ;  /* 0x000000040f107224 */ /* 0x000fc600078e02ff */
[----:B-1----:R-:W-:Y:S02]  /*0180*/  LOP3.LUT R13, R18, 0xffff, RZ, 0xc0, !PT ;  /* 0x0000ffff120d7812 */ /* 0x002fe400078ec0ff */
[----:B------:R-:W-:Y:S02]  /*0190*/  ISETP.NE.U32.AND P0, PT, R0, 0x1, PT ;  /* 0x000000010000780c */ /* 0x000fe40003f05070 */
[----:B------:R-:W-:Y:S02]  /*01a0*/  SHF.R.U32.HI R0, RZ, 0x1, R9 ;  /* 0x00000001ff007819 */ /* 0x000fe40000011609 */
[----:B------:R-:W1:Y:S02]  /*01b0*/  SHFL.BFLY PT, R13, R13, 0x1, 0x1f ;  /* 0x0c201f000d0d7f89 */ /* 0x000e6400000e0000 */
[----:B------:R-:W-:Y:S01]  /*01c0*/  SGXT.U32 R0, R0, 0x1 ;  /* 0x000000010000781a */ /* 0x000fe20000000000 */
[----:B----4-:R-:W-:-:S03]  /*01d0*/  UPRMT UR4, UR5, 0x654, UR4 ;  /* 0x0000065405047896 */ /* 0x010fc60008000004 */
[----:B------:R-:W-:Y:S01]  /*01e0*/  LOP3.LUT R26, R0, 0x1, RZ, 0x3c, !PT ;  /* 0x00000001001a7812 */ /* 0x000fe200078e3cff */
[----:B-1----:R-:W-:Y:S02]  /*01f0*/  IMAD.IADD R19, R18, 0x1, R13 ;  /* 0x0000000112137824 */ /* 0x002fe400078e020d */
[----:B--2---:R-:W-:Y:S01]  /*0200*/  FFMA R17, R12, R17, -1 ;  /* 0xbf8000000c117423 */ /* 0x004fe20000000011 */
[----:B------:R-:W-:-:S03]  /*0210*/  LOP3.LUT R12, R16, 0xffff, RZ, 0xc0, !PT ;  /* 0x0000ffff100c7812 */ /* 0x000fc600078ec0ff */
[----:B---3--:R-:W-:Y:S02]  /*0220*/  FFMA R17, R10, -R17, 1 ;  /* 0x3f8000000a117423 */ /* 0x008fe40000000811 */
[----:B------:R-:W1:Y:S02]  /*0230*/  SHFL.BFLY PT, R11, R12, 0x1, 0x1f ;  /* 0x0c201f000c0b7f89 */ /* 0x000e6400000e0000 */
[----:B------:R-:W-:Y:S02]  /*0240*/  IMAD R5, R17, R6, RZ ;  /* 0x0000000611057224 */ /* 0x000fe400078e02ff */
[----:B------:R-:W-:-:S03]  /*0250*/  IMAD R7, R24, R17, RZ ;  /* 0x0000001118077224 */ /* 0x000fc600078e02ff */
[----:B------:R-:W2:Y:S04]  /*0260*/  SHFL.BFLY PT, R8, R5, 0x1, 0x1f ;  /* 0x0c201f0005087f89 */ /* 0x000ea800000e0000 */
[----:B------:R-:W3:Y:S01]  /*0270*/  SHFL.BFLY PT, R10, R7, 0x1, 0x1f ;  /* 0x0c201f00070a7f89 */ /* 0x000ee200000e0000 */
[----:B-1----:R-:W-:-:S05]  /*0280*/  IMAD.IADD R16, R16, 0x1, R11 ;  /* 0x0000000110107824 */ /* 0x002fca00078e020b */
[----:B------:R-:W-:Y:S01]  /*0290*/  LOP3.LUT R16, R19, R16, RZ, 0x3c, !PT ;  /* 0x0000001013107212 */ /* 0x000fe200078e3cff */
[----:B--2---:R-:W-:Y:S01]  /*02a0*/  IMAD.IADD R8, R5, 0x1, R8 ;  /* 0x0000000105087824 */ /* 0x004fe200078e0208 */
[----:B------:R-:W-:Y:S01]  /*02b0*/  PRMT R5, R26, 0x9910, RZ ;  /* 0x000099101a057816 */ /* 0x000fe200000000ff */
[----:B---3--:R-:W-:-:S05]  /*02c0*/  IMAD.IADD R11, R7, 0x1, R10 ;  /* 0x00000001070b7824 */ /* 0x008fca00078e020a */
[CC--:B------:R-:W-:Y:S02]  /*02d0*/  FSETP.GEU.XOR P0, PT, R8.reuse, R11.reuse, !P0 ;  /* 0x0000000b0800720b */ /* 0x0c0fe4000470e800 */
[----:B------:R-:W-:Y:S02]  /*02e0*/  LOP3.LUT R8, R8, R11, RZ, 0x3c, !PT ;  /* 0x0000000b08087212 */ /* 0x000fe400078e3cff */
[----:B------:R-:W-:Y:S02]  /*02f0*/  SEL R16, R16, RZ, !P0 ;  /* 0x000000ff10107207 */ /* 0x000fe40004000000 */
[----:B------:R-:W-:Y:S02]  /*0300*/  PRMT R11, R0, 0x9910, RZ ;  /* 0x00009910000b7816 */ /* 0x000fe400000000ff */
[----:B------:R-:W-:Y:S02]  /*0310*/  LOP3.LUT R7, R16, 0x3f, R9, 0x78, !PT ;  /* 0x0000003f10077812 */ /* 0x000fe400078e7809 */
[----:B------:R-:W-:-:S02]  /*0320*/  SEL R8, R8, RZ, !P0 ;  /* 0x000000ff08087207 */ /* 0x000fc40004000000 */
[----:B------:R-:W-:Y:S02]  /*0330*/  PRMT R20, R7, 0x9910, RZ ;  /* 0x0000991007147816 */ /* 0x000fe400000000ff */
[----:B------:R-:W-:Y:S02]  /*0340*/  LOP3.LUT R17, R8, R17, RZ, 0x3c, !PT ;  /* 0x0000001108117212 */ /* 0x000fe400078e3cff */
[----:B------:R-:W-:Y:S01]  /*0350*/  SHF.R.U32.HI R8, RZ, 0x2, R9 ;  /* 0x00000002ff087819 */ /* 0x000fe20000011609 */
[----:B------:R-:W-:Y:S02]  /*0360*/  IMAD R16, R5, R20, RZ ;  /* 0x0000001405107224 */ /* 0x000fe400078e02ff */
[----:B------:R-:W-:Y:S01]  /*0370*/  IMAD R20, R20, R11, RZ ;  /* 0x0000000b14147224 */ /* 0x000fe200078e02ff */
[----:B------:R-:W-:Y:S01]  /*0380*/  LOP3.LUT R8, R8, 0x1, RZ, 0xc0, !PT ;  /* 0x0000000108087812 */ /* 0x000fe200078ec0ff */
[-C--:B------:R-:W-:Y:S01]  /*0390*/  IMAD R10, R26, R17.reuse, RZ ;  /* 0x000000111a0a7224 */ /* 0x080fe200078e02ff */
[----:B------:R-:W-:Y:S01]  /*03a0*/  LOP3.LUT R18, R16, 0xffff, RZ, 0xc0, !PT ;  /* 0x0000ffff10127812 */ /* 0x000fe200078ec0ff */
[----:B------:R-:W-:Y:S01]  /*03b0*/  IMAD R12, R0, R17, RZ ;  /* 0x00000011000c7224 */ /* 0x000fe200078e02ff */
[----:B------:R-:W-:-:S02]  /*03c0*/  LOP3.LUT R22, R20, 0xffff, RZ, 0xc0, !PT ;  /* 0x0000ffff14167812 */ /* 0x000fc400078ec0ff */
[----:B------:R-:W1:Y:S01]  /*03d0*/  SHFL.BFLY PT, R13, R10, 0x2, 0x1f ;  /* 0x0c401f000a0d7f89 */ /* 0x000e6200000e0000 */
[----:B------:R-:W-:-:S03]  /*03e0*/  ISETP.NE.U32.AND P0, PT, R8, 0x1, PT ;  /* 0x000000010800780c */ /* 0x000fc60003f05070 */
[----:B------:R-:W2:Y:S04]  /*03f0*/  SHFL.BFLY PT, R19, R12, 0x2, 0x1f ;  /* 0x0c401f000c137f89 */ /* 0x000ea800000e0000 */
[----:B------:R-:W3:Y:S04]  /*0400*/  SHFL.BFLY PT, R21, R18, 0x2, 0x1f ;  /* 0x0c401f0012157f89 */ /* 0x000ee800000e0000 */
[----:B------:R-:W4:Y:S01]  /*0410*/  SHFL.BFLY PT, R27, R22, 0x2, 0x1f ;  /* 0x0c401f00161b7f89 */ /* 0x000f2200000e0000 */
[----:B-1----:R-:W-:Y:S02]  /*0420*/  IMAD.IADD R13, R10, 0x1, R13 ;  /* 0x000000010a0d7824 */ /* 0x002fe400078e020d */
[----:B--2---:R-:W-:-:S02]  /*0430*/  IMAD.IADD R8, R12, 0x1, R19 ;  /* 0x000000010c087824 */ /* 0x004fc400078e0213 */
[----:B---3--:R-:W-:-:S03]  /*0440*/  IMAD.IADD R21, R16, 0x1, R21 ;  /* 0x0000000110157824 */ /* 0x008fc600078e0215 */
[CC--:B------:R-:W-:Y:S02]  /*0450*/  FSETP.GEU.XOR P1, PT, R13.reuse, R8.reuse, !P0 ;  /* 0x000000080d00720b */ /* 0x0c0fe4000472e800 */
[----:B------:R-:W-:Y:S01]  /*0460*/  LOP3.LUT R8, R13, R8, RZ, 0x3c, !PT ;  /* 0x000000080d087212 */ /* 0x000fe200078e3cff */
[----:B----4-:R-:W-:-:S03]  /*0470*/  IMAD.IADD R20, R20, 0x1, R27 ;  /* 0x0000000114147824 */ /* 0x010fc600078e021b */
[----:B------:R-:W-:Y:S02]  /*0480*/  SEL R8, R8, RZ, !P1 ;  /* 0x000000ff08087207 */ /* 0x000fe40004800000 */
[----:B------:R-:W-:Y:S02]  /*0490*/  LOP3.LUT R20, R21, R20, RZ, 0x3c, !PT ;  /* 0x0000001415147212 */ /* 0x000fe400078e3cff */
[----:B------:R-:W-:Y:S02]  /*04a0*/  LOP3.LUT R17, R8, R17, RZ, 0x3c, !PT ;  /* 0x0000001108117212 */ /* 0x000fe400078e3cff */
[----:B------:R-:W-:-:S03]  /*04b0*/  SEL R20, R20, RZ, !P1 ;  /* 0x000000ff14147207 */ /* 0x000fc60004800000 */
[----:B------:R-:W-:Y:S01]  /*04c0*/  IMAD R8, R6, R17, RZ ;  /* 0x0000001106087224 */ /* 0x000fe200078e02ff */
[----:B------:R-:W-:Y:S01]  /*04d0*/  LOP3.LUT R7, R20, R7, RZ, 0x3c, !PT ;  /* 0x0000000714077212 */ /* 0x000fe200078e3cff */
[----:B------:R-:W-:-:S03]  /*04e0*/  IMAD R10, R24, R17, RZ ;  /* 0x00000011180a7224 */ /* 0x000fc600078e02ff */
[----:B------:R-:W-:Y:S02]  /*04f0*/  PRMT R13, R7, 0x9910, RZ ;  /* 0x00009910070d7816 */ /* 0x000fe400000000ff */
[----:B------:R-:W1:Y:S03]  /*0500*/  SHFL.BFLY PT, R19, R10, 0x1, 0x1f ;  /* 0x0c201f000a137f89 */ /* 0x000e6600000e0000 */
[-C--:B------:R-:W-:Y:S02]  /*0510*/  IMAD R16, R4, R13.reuse, RZ ;  /* 0x0000000d04107224 */ /* 0x080fe400078e02ff */
[----:B------:R-:W-:Y:S02]  /*0520*/  IMAD R20, R24, R13, RZ ;  /* 0x0000000d18147224 */ /* 0x000fe400078e02ff */
[----:B------:R-:W2:Y:S01]  /*0530*/  SHFL.BFLY PT, R13, R8, 0x1, 0x1f ;  /* 0x0c201f00080d7f89 */ /* 0x000ea200000e0000 */
[----:B------:R-:W-:-:S02]  /*0540*/  LOP3.LUT R18, R16, 0xffff, RZ, 0xc0, !PT ;  /* 0x0000ffff10127812 */ /* 0x000fc400078ec0ff */
[----:B------:R-:W-:-:S03]  /*0550*/  LOP3.LUT R22, R20, 0xffff, RZ, 0xc0, !PT ;  /* 0x0000ffff14167812 */ /* 0x000fc600078ec0ff */
[----:B------:R-:W3:Y:S04]  /*0560*/  SHFL.BFLY PT, R21, R18, 0x1, 0x1f ;  /* 0x0c201f0012157f89 */ /* 0x000ee800000e0000 */
[----:B------:R-:W4:Y:S01]  /*0570*/  SHFL.BFLY PT, R27, R22, 0x1, 0x1f ;  /* 0x0c201f00161b7f89 */ /* 0x000f2200000e0000 */
[----:B-1----:R-:W-:Y:S02]  /*0580*/  IMAD.IADD R19, R10, 0x1, R19 ;  /* 0x000000010a137824 */ /* 0x002fe400078e0213 */
[----:B--2---:R-:W-:Y:S01]  /*0590*/  IMAD.IADD R12, R8, 0x1, R13 ;  /* 0x00000001080c7824 */ /* 0x004fe200078e020d */
[----:B------:R-:W-:-:S04]  /*05a0*/  SHF.R.U32.HI R13, RZ, 0x2, R9 ;  /* 0x00000002ff0d7819 */ /* 0x000fc80000011609 */
[-C--:B------:R-:W-:Y:S01]  /*05b0*/  FSETP.GEU.XOR P0, PT, R12, R19.reuse, !P0 ;  /* 0x000000130c00720b */ /* 0x080fe2000470e800 */
[----:B---3--:R-:W-:Y:S01]  /*05c0*/  IMAD.IADD R21, R16, 0x1, R21 ;  /* 0x0000000110157824 */ /* 0x008fe200078e0215 */
[----:B------:R-:W-:Y:S02]  /*05d0*/  SGXT.U32 R13, R13, 0x1 ;  /* 0x000000010d0d781a */ /* 0x000fe40000000000 */
[----:B------:R-:W-:Y:S01]  /*05e0*/  LOP3.LUT R12, R12, R19, RZ, 0x3c, !PT ;  /* 0x000000130c0c7212 */ /* 0x000fe200078e3cff */
[----:B----4-:R-:W-:Y:S01]  /*05f0*/  IMAD.IADD R20, R20, 0x1, R27 ;  /* 0x0000000114147824 */ /* 0x010fe200078e021b */
[C---:B------:R-:W-:Y:S02]  /*0600*/  LOP3.LUT R8, R13.reuse, 0x1, RZ, 0x3c, !PT ;  /* 0x000000010d087812 */ /* 0x040fe400078e3cff */
[----:B------:R-:W-:Y:S02]  /*0610*/  PRMT R16, R13, 0x9910, RZ ;  /* 0x000099100d107816 */ /* 0x000fe400000000ff */
[----:B------:R-:W-:-:S02]  /*0620*/  LOP3.LUT R20, R21, R20, RZ, 0x3c, !PT ;  /* 0x0000001415147212 */ /* 0x000fc400078e3cff */
[----:B------:R-:W-:Y:S02]  /*0630*/  SEL R12, R12, RZ, !P0 ;  /* 0x000000ff0c0c7207 */ /* 0x000fe40004000000 */
[----:B------:R-:W-:Y:S02]  /*0640*/  SEL R10, R20, RZ, !P0 ;  /* 0x000000ff140a7207 */ /* 0x000fe40004000000 */
[----:B------:R-:W-:Y:S02]  /*0650*/  LOP3.LUT R17, R12, R17, RZ, 0x3c, !PT ;  /* 0x000000110c117212 */ /* 0x000fe400078e3cff */
[----:B------:R-:W-:Y:S02]  /*0660*/  LOP3.LUT R10, R10, R7, RZ, 0x3c, !PT ;  /* 0x000000070a0a7212 */ /* 0x000fe400078e3cff */
[----:B------:R-:W-:Y:S01]  /*0670*/  PRMT R7, R8, 0x9910, RZ ;  /* 0x0000991008077816 */ /* 0x000fe200000000ff */
[-C--:B------:R-:W-:Y:S01]  /*0680*/  IMAD R20, R13, R17.reuse, RZ ;  /* 0x000000110d147224 */ /* 0x080fe200078e02ff */
[----:B------:R-:W-:Y:S01]  /*0690*/  PRMT R28, R10, 0x9910, RZ ;  /* 0x000099100a1c7816 */ /* 0x000fe200000000ff */
[----:B------:R-:W-:Y:S01]  /*06a0*/  IMAD R18, R8, R17, RZ ;  /* 0x0000001108127224 */ /* 0x000fe200078e02ff */
[----:B------:R-:W-:-:S02]  /*06b0*/  SHF.R.U32.HI R12, RZ, 0x3, R9 ;  /* 0x00000003ff0c7819 */ /* 0x000fc40000011609 */
[----:B------:R-:W1:Y:S01]  /*06c0*/  SHFL.BFLY PT, R21, R20, 0x4, 0x1f ;  /* 0x0c801f0014157f89 */ /* 0x000e6200000e0000 */
[----:B------:R-:W-:Y:S01]  /*06d0*/  IMAD R22, R7, R28, RZ ;  /* 0x0000001c07167224 */ /* 0x000fe200078e02ff */
[----:B------:R-:W-:Y:S01]  /*06e0*/  LOP3.LUT R12, R12, 0x1, RZ, 0xc0, !PT ;  /* 0x000000010c0c7812 */ /* 0x000fe200078ec0ff */
[----:B------:R-:W-:Y:S01]  /*06f0*/  IMAD R28, R28, R16, RZ ;  /* 0x000000101c1c7224 */ /* 0x000fe200078e02ff */
[----:B------:R-:W2:Y:S02]  /*0700*/  SHFL.BFLY PT, R19, R18, 0x4, 0x1f ;  /* 0x0c801f0012137f89 */ /* 0x000ea400000e0000 */
[----:B------:R-:W-:Y:S02]  /*0710*/  LOP3.LUT R27, R22, 0xffff, RZ, 0xc0, !PT ;  /* 0x0000ffff161b7812 */ /* 0x000fe400078ec0ff */
[----:B------:R-:W-:Y:S02]  /*0720*/  LOP3.LUT R29, R28, 0xffff, RZ, 0xc0, !PT ;  /* 0x0000ffff1c1d7812 */ /* 0x000fe400078ec0ff */
[----:B------:R-:W-:-:S02]  /*0730*/  ISETP.NE.U32.AND P0, PT, R12, 0x1, PT ;  /* 0x000000010c00780c */ /* 0x000fc40003f05070 */
[----:B------:R-:W3:Y:S04]  /*0740*/  SHFL.BFLY PT, R27, R27, 0x4, 0x1f ;  /* 0x0c801f001b1b7f89 */ /* 0x000ee800000e0000 */
[----:B------:R-:W4:Y:S01]  /*0750*/  SHFL.BFLY PT, R29, R29, 0x4, 0x1f ;  /* 0x0c801f001d1d7f89 */ /* 0x000f2200000e0000 */
[----:B-1----:R-:W-:Y:S02]  /*0760*/  IMAD.IADD R12, R20, 0x1, R21 ;  /* 0x00000001140c7824 */ /* 0x002fe400078e0215 */
[----:B--2---:R-:W-:-:S05]  /*0770*/  IMAD.IADD R19, R18, 0x1, R19 ;  /* 0x0000000112137824 */ /* 0x004fca00078e0213 */
[CC--:B------:R-:W-:Y:S02]  /*0780*/  FSETP.GEU.XOR P1, PT, R19.reuse, R12.reuse, !P0 ;  /* 0x0000000c1300720b */ /* 0x0c0fe4000472e800 */
[----:B------:R-:W-:Y:S01]  /*0790*/  LOP3.LUT R12, R19, R12, RZ, 0x3c, !PT ;  /* 0x0000000c130c7212 */ /* 0x000fe200078e3cff */
[----:B---3--:R-:W-:-:S03]  /*07a0*/  IMAD.IADD R22, R22, 0x1, R27 ;  /* 0x0000000116167824 */ /* 0x008fc600078e021b */
[----:B------:R-:W-:Y:S01]  /*07b0*/  SEL R12, R12, RZ, !P1 ;  /* 0x000000ff0c0c7207 */ /* 0x000fe20004800000 */
[----:B----4-:R-:W-:-:S03]  /*07c0*/  IMAD.IADD R21, R28, 0x1, R29 ;  /* 0x000000011c157824 */ /* 0x010fc600078e021d */
[----:B------:R-:W-:Y:S02]  /*07d0*/  LOP3.LUT R17, R12, R17, RZ, 0x3c, !PT ;  /* 0x000000110c117212 */ /* 0x000fe400078e3cff */
[----:B------:R-:W-:-:S03]  /*07e0*/  LOP3.LUT R21, R22, R21, RZ, 0x3c, !PT ;  /* 0x0000001516157212 */ /* 0x000fc600078e3cff */
[-C--:B------:R-:W-:Y:S01]  /*07f0*/  IMAD R18, R0, R17.reuse, RZ ;  /* 0x0000001100127224 */ /* 0x080fe200078e02ff */
[----:B------:R-:W-:Y:S01]  /*0800*/  SEL R21, R21, RZ, !P1 ;  /* 0x000000ff15157207 */ /* 0x000fe20004800000 */
[----:B------:R-:W-:-:S03]  /*0810*/  IMAD R12, R26, R17, RZ ;  /* 0x000000111a0c7224 */ /* 0x000fc600078e02ff */
[----:B------:R-:W-:Y:S02]  /*0820*/  LOP3.LUT R10, R21, R10, RZ, 0x3c, !PT ;  /* 0x0000000a150a7212 */ /* 0x000fe400078e3cff */
[----:B------:R-:W1:Y:S02]  /*0830*/  SHFL.BFLY PT, R21, R18, 0x2, 0x1f ;  /* 0x0c401f0012157f89 */ /* 0x000e6400000e0000 */
[----:B------:R-:W-:Y:S02]  /*0840*/  PRMT R28, R10, 0x9910, RZ ;  /* 0x000099100a1c7816 */ /* 0x000fe400000000ff */
[----:B------:R-:W2:Y:S03]  /*0850*/  SHFL.BFLY PT, R19, R12, 0x2, 0x1f ;  /* 0x0c401f000c137f89 */ /* 0x000ea600000e0000 */
[-C--:B------:R-:W-:Y:S02]  /*0860*/  IMAD R22, R5, R28.reuse, RZ ;  /* 0x0000001c05167224 */ /* 0x080fe400078e02ff */
[----:B------:R-:W-:-:S03]  /*0870*/  IMAD R28, R11, R28, RZ ;  /* 0x0000001c0b1c7224 */ /* 0x000fc600078e02ff */
[----:B------:R-:W-:Y:S02]  /*0880*/  LOP3.LUT R27, R22, 0xffff, RZ, 0xc0, !PT ;  /* 0x0000ffff161b7812 */ /* 0x000fe400078ec0ff */
[----:B------:R-:W-:-:S04]  /*0890*/  LOP3.LUT R29, R28, 0xffff, RZ, 0xc0, !PT ;  /* 0x0000ffff1c1d7812 */ /* 0x000fc800078ec0ff */
[----:B------:R-:W3:Y:S04]  /*08a0*/  SHFL.BFLY PT, R27, R27, 0x2, 0x1f ;  /* 0x0c401f001b1b7f89 */ /* 0x000ee800000e0000 */
[----:B------:R-:W4:Y:S01]  /*08b0*/  SHFL.BFLY PT, R29, R29, 0x2, 0x1f ;  /* 0x0c401f001d1d7f89 */ /* 0x000f2200000e0000 */
[----:B-1----:R-:W-:Y:S02]  /*08c0*/  IMAD.IADD R20, R18, 0x1, R21 ;  /* 0x0000000112147824 */ /* 0x002fe400078e0215 */
[----:B--2---:R-:W-:-:S05]  /*08d0*/  IMAD.IADD R19, R12, 0x1, R19 ;  /* 0x000000010c137824 */ /* 0x004fca00078e0213 */
[CC--:B------:R-:W-:Y:S02]  /*08e0*/  FSETP.GEU.XOR P1, PT, R19.reuse, R20.reuse, !P0 ;  /* 0x000000141300720b */ /* 0x0c0fe4000472e800 */
[----:B------:R-:W-:-:S04]  /*08f0*/  LOP3.LUT R19, R19, R20, RZ, 0x3c, !PT ;  /* 0x0000001413137212 */ /* 0x000fc800078e3cff */
[----:B------:R-:W-:Y:S01]  /*0900*/  SEL R12, R19, RZ, !P1 ;  /* 0x000000ff130c7207 */ /* 0x000fe20004800000 */
[----:B---3--:R-:W-:-:S03]  /*0910*/  IMAD.IADD R22, R22, 0x1, R27 ;  /* 0x0000000116167824 */ /* 0x008fc600078e021b */
[----:B------:R-:W-:Y:S01]  /*0920*/  LOP3.LUT R17, R12, R17, RZ, 0x3c, !PT ;  /* 0x000000110c117212 */ /* 0x000fe200078e3cff */
[----:B----4-:R-:W-:-:S04]  /*0930*/  IMAD.IADD R21, R28, 0x1, R29 ;  /* 0x000000011c157824 */ /* 0x010fc800078e021d */
[----:B------:R-:W-:Y:S01]  /*0940*/  IMAD R12, R6, R17, RZ ;  /* 0x00000011060c7224 */ /* 0x000fe200078e02ff */
[----:B------:R-:W-:-:S04]  /*0950*/  LOP3.LUT R21, R22, R21, RZ, 0x3c, !PT ;  /* 0x0000001516157212 */ /* 0x000fc800078e3cff */
[----:B------:R-:W-:-:S04]  /*0960*/  SEL R21, R21, RZ, !P1 ;  /* 0x000000ff15157207 */ /* 0x000fc80004800000 */
[----:B------:R-:W-:-:S04]  /*0970*/  LOP3.LUT R10, R21, R10, RZ, 0x3c, !PT ;  /* 0x0000000a150a7212 */ /* 0x000fc800078e3cff */
[----:B------:R-:W-:-:S05]  /*0980*/  PRMT R18, R10, 0x9910, RZ ;  /* 0x000099100a127816 */ /* 0x000fca00000000ff */
[----:B------:R-:W-:Y:S02]  /*0990*/  IMAD.MOV.U32 R19, RZ, RZ, R18 ;  /* 0x000000ffff137224 */ /* 0x000fe400078e0012 */
[----:B------:R-:W-:Y:S02]  /*09a0*/  IMAD R18, R24, R17, RZ ;  /* 0x0000001118127224 */ /* 0x000fe400078e02ff */
[-C--:B------:R-:W-:Y:S02]  /*09b0*/  IMAD R22, R4, R19.reuse, RZ ;  /* 0x0000001304167224 */ /* 0x080fe400078e02ff */
[----:B------:R-:W-:Y:S01]  /*09c0*/  IMAD R28, R24, R19, RZ ;  /* 0x00000013181c7224 */ /* 0x000fe200078e02ff */
[----:B------:R-:W1:Y:S02]  /*09d0*/  SHFL.BFLY PT, R21, R18, 0x1, 0x1f ;  /* 0x0c201f0012157f89 */ /* 0x000e6400000e0000 */
[----:B------:R-:W-:Y:S02]  /*09e0*/  LOP3.LUT R27, R22, 0xffff, RZ, 0xc0, !PT ;  /* 0x0000ffff161b7812 */ /* 0x000fe400078ec0ff */
[----:B------:R-:W-:Y:S01]  /*09f0*/  LOP3.LUT R29, R28, 0xffff, RZ, 0xc0, !PT ;  /* 0x0000ffff1c1d7812 */ /* 0x000fe200078ec0ff */
[----:B------:R-:W2:Y:S04]  /*0a00*/  SHFL.BFLY PT, R19, R12, 0x1, 0x1f ;  /* 0x0c201f000c137f89 */ /* 0x000ea800000e0000 */
[----:B------:R-:W3:Y:S04]  /*0a10*/  SHFL.BFLY PT, R27, R27, 0x1, 0x1f ;  /* 0x0c201f001b1b7f89 */ /* 0x000ee800000e0000 */
[----:B------:R-:W4:Y:S01]  /*0a20*/  SHFL.BFLY PT, R29, R29, 0x1, 0x1f ;  /* 0x0c201f001d1d7f89 */ /* 0x000f2200000e0000 */
[----:B-1----:R-:W-:-:S02]  /*0a30*/  IMAD.IADD R21, R18, 0x1, R21 ;  /* 0x0000000112157824 */ /* 0x002fc400078e0215 */
[----:B--2---:R-:W-:Y:S02]  /*0a40*/  IMAD.IADD R20, R12, 0x1, R19 ;  /* 0x000000010c147824 */ /* 0x004fe400078e0213 */
[----:B---3--:R-:W-:-:S03]  /*0a50*/  IMAD.IADD R22, R22, 0x1, R27 ;  /* 0x0000000116167824 */ /* 0x008fc600078e021b */
[CC--:B------:R-:W-:Y:S02]  /*0a60*/  FSETP.GEU.XOR P0, PT, R20.reuse, R21.reuse, !P0 ;  /* 0x000000151400720b */ /* 0x0c0fe4000470e800 */
[----:B------:R-:W-:Y:S01]  /*0a70*/  LOP3.LUT R20, R20, R21, RZ, 0x3c, !PT ;  /* 0x0000001514147212 */ /* 0x000fe200078e3cff */
[----:B----4-:R-:W-:Y:S01]  /*0a80*/  IMAD.IADD R19, R28, 0x1, R29 ;  /* 0x000000011c137824 */ /* 0x010fe200078e021d */
[----:B------:R-:W-:-:S04]  /*0a90*/  SHF.R.U32.HI R28, RZ, 0x3, R9 ;  /* 0x00000003ff1c7819 */ /* 0x000fc80000011609 */
[----:B------:R-:W-:Y:S02]  /*0aa0*/  LOP3.LUT R22, R22, R19, RZ, 0x3c, !PT ;  /* 0x0000001316167212 */ /* 0x000fe400078e3cff */
[----:B------:R-:W-:Y:S02]  /*0ab0*/  SGXT.U32 R19, R28, 0x1 ;  /* 0x000000011c13781a */ /* 0x000fe40000000000 */
[----:B------:R-:W-:Y:S02]  /*0ac0*/  SEL R31, R22, RZ, !P0 ;  /* 0x000000ff161f7207 */ /* 0x000fe40004000000 */
[----:B------:R-:W-:Y:S02]  /*0ad0*/  LOP3.LUT R12, R19, 0x1, RZ, 0x3c, !PT ;  /* 0x00000001130c7812 */ /* 0x000fe400078e3cff */
[----:B------:R-:W-:Y:S02]  /*0ae0*/  LOP3.LUT R18, R31, R10, RZ, 0x3c, !PT ;  /* 0x0000000a1f127212 */ /* 0x000fe400078e3cff */
[----:B------:R-:W-:-:S02]  /*0af0*/  PRMT R27, R19, 0x9910, RZ ;  /* 0x00009910131b7816 */ /* 0x000fc400000000ff */
[----:B------:R-:W-:Y:S02]  /*0b00*/  PRMT R10, R12, 0x9910, RZ ;  /* 0x000099100c0a7816 */ /* 0x000fe400000000ff */
[----:B------:R-:W-:Y:S02]  /*0b10*/  PRMT R21, R18, 0x9910, RZ ;  /* 0x0000991012157816 */ /* 0x000fe400000000ff */
[----:B------:R-:W-:Y:S01]  /*0b20*/  SEL R22, R20, RZ, !P0 ;  /* 0x000000ff14167207 */ /* 0x000fe20004000000 */
[----:B------:R-:W-:Y:S01]  /*0b30*/  IMAD.MOV.U32 R20, RZ, RZ, R27 ;  /* 0x000000ffff147224 */ /* 0x000fe200078e001b */
[----:B------:R-:W-:Y:S02]  /*0b40*/  SHF.R.U32.HI R27, RZ, 0x4, R9 ;  /* 0x00000004ff1b7819 */ /* 0x000fe40000011609 */
[----:B------:R-:W-:Y:S01]  /*0b50*/  LOP3.LUT R17, R22, R17, RZ, 0x3c, !PT ;  /* 0x0000001116117212 */ /* 0x000fe200078e3cff */
[----:B------:R-:W-:Y:S01]  /*0b60*/  IMAD R22, R10, R21, RZ ;  /* 0x000000150a167224 */ /* 0x000fe200078e02ff */
[----:B------:R-:W-:Y:S01]  /*0b70*/  LOP3.LUT R27, R27, 0x1, RZ, 0xc0, !PT ;  /* 0x000000011b1b7812 */ /* 0x000fe200078ec0ff */
[----:B------:R-:W-:-:S02]  /*0b80*/  IMAD R21, R21, R20, RZ ;  /* 0x0000001415157224 */ /* 0x000fc400078e02ff */
[-C--:B------:R-:W-:Y:S01]  /*0b90*/  IMAD R28, R12, R17.reuse, RZ ;  /* 0x000000110c1c7224 */ /* 0x080fe200078e02ff */
[----:B------:R-:W-:Y:S01]  /*0ba0*/  LOP3.LUT R33, R22, 0xffff, RZ, 0xc0, !PT ;  /* 0x0000ffff16217812 */ /* 0x000fe200078ec0ff */
[----:B------:R-:W-:Y:S01]  /*0bb0*/  IMAD R30, R19, R17, RZ ;  /* 0x00000011131e7224 */ /* 0x000fe200078e02ff */
[----:B------:R-:W-:Y:S02]  /*0bc0*/  LOP3.LUT R34, R21, 0xffff, RZ, 0xc0, !PT ;  /* 0x0000ffff15227812 */ /* 0x000fe400078ec0ff */
        /* <DEDUP_REMOVED lines=10> */
[----:B----4-:R-:W-:-:S05]  /*0c70*/  IMAD.IADD R21, R21, 0x1, R34 ;  /* 0x0000000115157824 */ /* 0x010fca00078e0222 */
[----:B------:R-:W-:Y:S02]  /*0c80*/  LOP3.LUT R21, R22, R21, RZ, 0x3c, !PT ;  /* 0x0000001516157212 */ /* 0x000fe400078e3cff */
[----:B------:R-:W-:Y:S02]  /*0c90*/  SEL R22, R29, RZ, !P1 ;  /* 0x000000ff1d167207 */ /* 0x000fe40004800000 */
[----:B------:R-:W-:Y:S02]  /*0ca0*/  SEL R21, R21, RZ, !P1 ;  /* 0x000000ff15157207 */ /* 0x000fe40004800000 */
[----:B------:R-:W-:Y:S02]  /*0cb0*/  LOP3.LUT R17, R22, R17, RZ, 0x3c, !PT ;  /* 0x0000001116117212 */ /* 0x000fe400078e3cff */
[----:B------:R-:W-:-:S03]  /*0cc0*/  LOP3.LUT R18, R21, R18, RZ, 0x3c, !PT ;  /* 0x0000001215127212 */ /* 0x000fc600078e3cff */
[-C--:B------:R-:W-:Y:S01]  /*0cd0*/  IMAD R21, R8, R17.reuse, RZ ;  /* 0x0000001108157224 */ /* 0x080fe200078e02ff */
[----:B------:R-:W-:Y:S01]  /*0ce0*/  PRMT R32, R18, 0x9910, RZ ;  /* 0x0000991012207816 */ /* 0x000fe200000000ff */
[----:B------:R-:W-:-:S03]  /*0cf0*/  IMAD R27, R13, R17, RZ ;  /* 0x000000110d1b7224 */ /* 0x000fc600078e02ff */
[----:B------:R-:W1:Y:S01]  /*0d00*/  SHFL.BFLY PT, R22, R21, 0x4, 0x1f ;  /* 0x0c801f0015167f89 */ /* 0x000e6200000e0000 */
[-C--:B------:R-:W-:Y:S02]  /*0d10*/  IMAD R30, R7, R32.reuse, RZ ;  /* 0x00000020071e7224 */ /* 0x080fe400078e02ff */
[----:B------:R-:W-:Y:S01]  /*0d20*/  IMAD R32, R16, R32, RZ ;  /* 0x0000002010207224 */ /* 0x000fe200078e02ff */
[----:B------:R-:W2:Y:S02]  /*0d30*/  SHFL.BFLY PT, R28, R27, 0x4, 0x1f ;  /* 0x0c801f001b1c7f89 */ /* 0x000ea400000e0000 */
[----:B------:R-:W-:Y:S02]  /*0d40*/  LOP3.LUT R31, R30, 0xffff, RZ, 0xc0, !PT ;  /* 0x0000ffff1e1f7812 */ /* 0x000fe400078ec0ff */
[----:B------:R-:W-:-:S04]  /*0d50*/  LOP3.LUT R33, R32, 0xffff, RZ, 0xc0, !PT ;  /* 0x0000ffff20217812 */ /* 0x000fc800078ec0ff */
        /* <DEDUP_REMOVED lines=14> */
[----:B------:R-:W-:Y:S01]  /*0e40*/  LOP3.LUT R18, R21, R18, RZ, 0x3c, !PT ;  /* 0x0000001215127212 */ /* 0x000fe200078e3cff */
[----:B------:R-:W1:Y:S03]  /*0e50*/  SHFL.BFLY PT, R28, R27, 0x2, 0x1f ;  /* 0x0c401f001b1c7f89 */ /* 0x000e6600000e0000 */
[----:B------:R-:W-:Y:S01]  /*0e60*/  PRMT R32, R18, 0x9910, RZ ;  /* 0x0000991012207816 */ /* 0x000fe200000000ff */
[----:B------:R-:W2:Y:S04]  /*0e70*/  SHFL.BFLY PT, R30, R29, 0x2, 0x1f ;  /* 0x0c401f001d1e7f89 */ /* 0x000ea800000e0000 */
[-C--:B------:R-:W-:Y:S02]  /*0e80*/  IMAD R22, R5, R32.reuse, RZ ;  /* 0x0000002005167224 */ /* 0x080fe400078e02ff */
[----:B------:R-:W-:-:S03]  /*0e90*/  IMAD R21, R11, R32, RZ ;  /* 0x000000200b157224 */ /* 0x000fc600078e02ff */
[----:B------:R-:W-:Y:S02]  /*0ea0*/  LOP3.LUT R32, R22, 0xffff, RZ, 0xc0, !PT ;  /* 0x0000ffff16207812 */ /* 0x000fe400078ec0ff */
[----:B------:R-:W-:-:S03]  /*0eb0*/  LOP3.LUT R34, R21, 0xffff, RZ, 0xc0, !PT ;  /* 0x0000ffff15227812 */ /* 0x000fc600078ec0ff */
        /* <DEDUP_REMOVED lines=10> */
[-C--:B------:R-:W-:Y:S02]  /*0f60*/  IMAD R27, R6, R17.reuse, RZ ;  /* 0x00000011061b7224 */ /* 0x080fe400078e02ff */
[----:B------:R-:W-:Y:S01]  /*0f70*/  IMAD R21, R24, R17, RZ ;  /* 0x0000001118157224 */ /* 0x000fe200078e02ff */
[----:B------:R-:W-:-:S04]  /*0f80*/  LOP3.LUT R22, R33, R22, RZ, 0x3c, !PT ;  /* 0x0000001621167212 */ /* 0x000fc800078e3cff */
[----:B------:R-:W-:Y:S01]  /*0f90*/  SEL R29, R22, RZ, !P1 ;  /* 0x000000ff161d7207 */ /* 0x000fe20004800000 */
[----:B------:R-:W-:Y:S03]  /*0fa0*/  SHFL.BFLY PT, R28, R21, 0x1, 0x1f ;  /* 0x0c201f00151c7f89 */ /* 0x000fe600000e0000 */
[----:B------:R-:W-:Y:S02]  /*0fb0*/  LOP3.LUT R29, R29, R18, RZ, 0x3c, !PT ;  /* 0x000000121d1d7212 */ /* 0x000fe400078e3cff */
[----:B------:R-:W1:Y:S02]  /*0fc0*/  SHFL.BFLY PT, R18, R27, 0x1, 0x1f ;  /* 0x0c201f001b127f89 */ /* 0x000e6400000e0000 */
[----:B------:R-:W-:-:S05]  /*0fd0*/  PRMT R33, R29, 0x9910, RZ ;  /* 0x000099101d217816 */ /* 0x000fca00000000ff */
[-C--:B------:R-:W-:Y:S02]  /*0fe0*/  IMAD R31, R4, R33.reuse, RZ ;  /* 0x00000021041f7224 */ /* 0x080fe400078e02ff */
[----:B------:R-:W-:-:S03]  /*0ff0*/  IMAD R33, R24, R33, RZ ;  /* 0x0000002118217224 */ /* 0x000fc600078e02ff */
[----:B------:R-:W-:Y:S02]  /*1000*/  LOP3.LUT R22, R31, 0xffff, RZ, 0xc0, !PT ;  /* 0x0000ffff1f167812 */ /* 0x000fe400078ec0ff */
[----:B------:R-:W-:-:S04]  /*1010*/  LOP3.LUT R30, R33, 0xffff, RZ, 0xc0, !PT ;  /* 0x0000ffff211e7812 */ /* 0x000fc800078ec0ff */
[----:B------:R-:W2:Y:S04]  /*1020*/  SHFL.BFLY PT, R22, R22, 0x1, 0x1f ;  /* 0x0c201f0016167f89 */ /* 0x000ea800000e0000 */
[----:B------:R-:W3:Y:S01]  /*1030*/  SHFL.BFLY PT, R30, R30, 0x1, 0x1f ;  /* 0x0c201f001e1e7f89 */ /* 0x000ee200000e0000 */
[----:B-1----:R-:W-:Y:S02]  /*1040*/  IMAD.IADD R18, R27, 0x1, R18 ;  /* 0x000000011b127824 */ /* 0x002fe400078e0212 */
[----:B------:R-:W-:Y:S01]  /*1050*/  IMAD.IADD R27, R21, 0x1, R28 ;  /* 0x00000001151b7824 */ /* 0x000fe200078e021c */
[----:B------:R-:W-:-:S04]  /*1060*/  SHF.R.U32.HI R21, RZ, 0x4, R9 ;  /* 0x00000004ff157819 */ /* 0x000fc80000011609 */
[CC--:B------:R-:W-:Y:S02]  /*1070*/  FSETP.GEU.XOR P0, PT, R18.reuse, R27.reuse, !P0 ;  /* 0x0000001b1200720b */ /* 0x0c0fe4000470e800 */
[----:B------:R-:W-:Y:S02]  /*1080*/  LOP3.LUT R18, R18, R27, RZ, 0x3c, !PT ;  /* 0x0000001b12127212 */ /* 0x000fe400078e3cff */
[----:B------:R-:W-:Y:S02]  /*1090*/  SGXT.U32 R21, R21, 0x1 ;  /* 0x000000011515781a */ /* 0x000fe40000000000 */
[----:B------:R-:W-:-:S04]  /*10a0*/  SEL R18, R18, RZ, !P0 ;  /* 0x000000ff12127207 */ /* 0x000fc80004000000 */
[----:B------:R-:W-:Y:S01]  /*10b0*/  LOP3.LUT R28, R18, R17, RZ, 0x3c, !PT ;  /* 0x00000011121c7212 */ /* 0x000fe200078e3cff */
[----:B--2---:R-:W-:Y:S01]  /*10c0*/  IMAD.IADD R22, R31, 0x1, R22 ;  /* 0x000000011f167824 */ /* 0x004fe200078e0216 */
[----:B------:R-:W-:Y:S02]  /*10d0*/  LOP3.LUT R18, R21, 0x1, RZ, 0x3c, !PT ;  /* 0x0000000115127812 */ /* 0x000fe400078e3cff */
[----:B------:R-:W-:Y:S01]  /*10e0*/  SHF.R.U32.HI R17, RZ, 0x5, R9 ;  /* 0x00000005ff117819 */ /* 0x000fe20000011609 */
[----:B---3--:R-:W-:Y:S02]  /*10f0*/  IMAD.IADD R33, R33, 0x1, R30 ;  /* 0x0000000121217824 */ /* 0x008fe400078e021e */
[-C--:B------:R-:W-:Y:S01]  /*1100*/  IMAD R27, R18, R28.reuse, RZ ;  /* 0x0000001c121b7224 */ /* 0x080fe200078e02ff */
[----:B------:R-:W-:Y:S01]  /*1110*/  LOP3.LUT R30, R17, 0x1, RZ, 0xc0, !PT ;  /* 0x00000001111e7812 */ /* 0x000fe200078ec0ff */
[----:B------:R-:W-:Y:S01]  /*1120*/  IMAD R32, R21, R28, RZ ;  /* 0x0000001c15207224 */ /* 0x000fe200078e02ff */
[----:B------:R-:W-:-:S02]  /*1130*/  LOP3.LUT R22, R22, R33, RZ, 0x3c, !PT ;  /* 0x0000002116167212 */ /* 0x000fc400078e3cff */
[----:B------:R-:W1:Y:S01]  /*1140*/  SHFL.BFLY PT, R34, R27, 0x10, 0x1f ;  /* 0x0e001f001b227f89 */ /* 0x000e6200000e0000 */
[----:B------:R-:W-:Y:S02]  /*1150*/  PRMT R17, R18, 0x9910, RZ ;  /* 0x0000991012117816 */ /* 0x000fe400000000ff */
[----:B------:R-:W-:Y:S01]  /*1160*/  SEL R22, R22, RZ, !P0 ;  /* 0x000000ff16167207 */ /* 0x000fe20004000000 */
[----:B------:R-:W2:Y:S01]  /*1170*/  SHFL.BFLY PT, R33, R32, 0x10, 0x1f ;  /* 0x0e001f0020217f89 */ /* 0x000ea200000e0000 */
[----:B------:R-:W-:Y:S02]  /*1180*/  ISETP.NE.U32.AND P1, PT, R30, 0x1, PT ;  /* 0x000000011e00780c */ /* 0x000fe40003f25070 */
[----:B------:R-:W-:Y:S02]  /*1190*/  LOP3.LUT R29, R22, R29, RZ, 0x3c, !PT ;  /* 0x0000001d161d7212 */ /* 0x000fe400078e3cff */
[----:B------:R-:W-:Y:S02]  /*11a0*/  PRMT R22, R21, 0x9910, RZ ;  /* 0x0000991015167816 */ /* 0x000fe400000000ff */
[----:B------:R-:W-:-:S05]  /*11b0*/  PRMT R35, R29, 0x9910, RZ ;  /* 0x000099101d237816 */ /* 0x000fca00000000ff */
[----:B------:R-:W-:Y:S02]  /*11c0*/  IMAD R30, R35, R22, RZ ;  /* 0x00000016231e7224 */ /* 0x000fe400078e02ff */
[----:B------:R-:W-:-:S05]  /*11d0*/  IMAD R31, R17, R35, RZ ;  /* 0x00000023111f7224 */ /* 0x000fca00078e02ff */
[----:B------:R-:W-:Y:S01]  /*11e0*/  LOP3.LUT R35, R31, 0xffff, RZ, 0xc0, !PT ;  /* 0x0000ffff1f237812 */ /* 0x000fe200078ec0ff */
[----:B-1----:R-:W-:Y:S01]  /*11f0*/  IMAD.IADD R34, R27, 0x1, R34 ;  /* 0x000000011b227824 */ /* 0x002fe200078e0222 */
[----:B------:R-:W-:Y:S01]  /*1200*/  LOP3.LUT R27, R30, 0xffff, RZ, 0xc0, !PT ;  /* 0x0000ffff1e1b7812 */ /* 0x000fe200078ec0ff */
[----:B--2---:R-:W-:Y:S02]  /*1210*/  IMAD.IADD R33, R32, 0x1, R33 ;  /* 0x0000000120217824 */ /* 0x004fe400078e0221 */
[----:B------:R-:W1:Y:S03]  /*1220*/  SHFL.BFLY PT, R32, R35, 0x10, 0x1f ;  /* 0x0e001f0023207f89 */ /* 0x000e6600000e0000 */
[CC--:B------:R-:W-:Y:S01]  /*1230*/  FSETP.GEU.XOR P0, PT, R34.reuse, R33.reuse, !P1 ;  /* 0x000000212200720b */ /* 0x0c0fe20004f0e800 */
[----:B------:R-:W2:Y:S01]  /*1240*/  SHFL.BFLY PT, R27, R27, 0x10, 0x1f ;  /* 0x0e001f001b1b7f89 */ /* 0x000ea200000e0000 */
[----:B------:R-:W-:-:S04]  /*1250*/  LOP3.LUT R33, R34, R33, RZ, 0x3c, !PT ;  /* 0x0000002122217212 */ /* 0x000fc800078e3cff */
[----:B------:R-:W-:-:S04]  /*1260*/  SEL R33, R33, RZ, !P0 ;  /* 0x000000ff21217207 */ /* 0x000fc80004000000 */
[----:B------:R-:W-:Y:S01]  /*1270*/  LOP3.LUT R28, R33, R28, RZ, 0x3c, !PT ;  /* 0x0000001c211c7212 */ /* 0x000fe200078e3cff */
[----:B-1----:R-:W-:-:S04]  /*1280*/  IMAD.IADD R33, R31, 0x1, R32 ;  /* 0x000000011f217824 */ /* 0x002fc800078e0220 */
[-C--:B------:R-:W-:Y:S02]  /*1290*/  IMAD R32, R12, R28.reuse, RZ ;  /* 0x0000001c0c207224 */ /* 0x080fe400078e02ff */
[----:B--2---:R-:W-:Y:S02]  /*12a0*/  IMAD.IADD R30, R30, 0x1, R27 ;  /* 0x000000011e1e7824 */ /* 0x004fe400078e021b */
[----:B------:R-:W-:-:S03]  /*12b0*/  IMAD R31, R19, R28, RZ ;  /* 0x0000001c131f7224 */ /* 0x000fc600078e02ff */
[----:B------:R-:W-:Y:S02]  /*12c0*/  LOP3.LUT R30, R33, R30, RZ, 0x3c, !PT ;  /* 0x0000001e211e7212 */ /* 0x000fe400078e3cff */
[----:B------:R-:W1:Y:S02]  /*12d0*/  SHFL.BFLY PT, R33, R32, 0x8, 0x1f ;  /* 0x0d001f0020217f89 */ /* 0x000e6400000e0000 */
[----:B------:R-:W-:Y:S02]  /*12e0*/  SEL R30, R30, RZ, !P0 ;  /* 0x000000ff1e1e7207 */ /* 0x000fe40004000000 */
[----:B------:R-:W2:Y:S02]  /*12f0*/  SHFL.BFLY PT, R34, R31, 0x8, 0x1f ;  /* 0x0d001f001f227f89 */ /* 0x000ea400000e0000 */
[----:B------:R-:W-:-:S04]  /*1300*/  LOP3.LUT R29, R30, R29, RZ, 0x3c, !PT ;  /* 0x0000001d1e1d7212 */ /* 0x000fc800078e3cff */
[----:B------:R-:W-:-:S05]  /*1310*/  PRMT R35, R29, 0x9910, RZ ;  /* 0x000099101d237816 */ /* 0x000fca00000000ff */
[-C--:B------:R-:W-:Y:S02]  /*1320*/  IMAD R27, R10, R35.reuse, RZ ;  /* 0x000000230a1b7224 */ /* 0x080fe400078e02ff */
[----:B------:R-:W-:-:S03]  /*1330*/  IMAD R30, R20, R35, RZ ;  /* 0x00000023141e7224 */ /* 0x000fc600078e02ff */
[----:B------:R-:W-:Y:S02]  /*1340*/  LOP3.LUT R35, R27, 0xffff, RZ, 0xc0, !PT ;  /* 0x0000ffff1b237812 */ /* 0x000fe400078ec0ff */
[----:B------:R-:W-:Y:S01]  /*1350*/  LOP3.LUT R36, R30, 0xffff, RZ, 0xc0, !PT ;  /* 0x0000ffff1e247812 */ /* 0x000fe200078ec0ff */
[----:B-1----:R-:W-:Y:S02]  /*1360*/  IMAD.IADD R33, R32, 0x1, R33 ;  /* 0x0000000120217824 */ /* 0x002fe400078e0221 */
[----:B------:R-:W1:Y:S01]  /*1370*/  SHFL.BFLY PT, R32, R35, 0x8, 0x1f ;  /* 0x0d001f0023207f89 */ /* 0x000e6200000e0000 */
[----:B--2---:R-:W-:-:S03]  /*1380*/  IMAD.IADD R34, R31, 0x1, R34 ;  /* 0x000000011f227824 */ /* 0x004fc600078e0222 */
[----:B------:R-:W2:Y:S02]  /*1390*/  SHFL.BFLY PT, R31, R36, 0x8, 0x1f ;  /* 0x0d001f00241f7f89 */ /* 0x000ea400000e0000 */
[CC--:B------:R-:W-:Y:S02]  /*13a0*/  FSETP.GEU.XOR P0, PT, R33.reuse, R34.reuse, !P1 ;  /* 0x000000222100720b */ /* 0x0c0fe40004f0e800 */
[----:B------:R-:W-:-:S04]  /*13b0*/  LOP3.LUT R33, R33, R34, RZ, 0x3c, !PT ;  /* 0x0000002221217212 */ /* 0x000fc800078e3cff */
[----:B------:R-:W-:-:S04]  /*13c0*/  SEL R33, R33, RZ, !P0 ;  /* 0x000000ff21217207 */ /* 0x000fc80004000000 */
[----:B------:R-:W-:-:S05]  /*13d0*/  LOP3.LUT R28, R33, R28, RZ, 0x3c, !PT ;  /* 0x0000001c211c7212 */ /* 0x000fca00078e3cff */
[-C--:B------:R-:W-:Y:S02]  /*13e0*/  IMAD R33, R8, R28.reuse, RZ ;  /* 0x0000001c08217224 */ /* 0x080fe400078e02ff */
[----:B-1----:R-:W-:Y:S02]  /*13f0*/  IMAD.IADD R32, R27, 0x1, R32 ;  /* 0x000000011b207824 */ /* 0x002fe400078e0220 */
[----:B------:R-:W-:Y:S01]  /*1400*/  IMAD R27, R13, R28, RZ ;  /* 0x0000001c0d1b7224 */ /* 0x000fe200078e02ff */
[----:B------:R-:W1:Y:S01]  /*1410*/  SHFL.BFLY PT, R34, R33, 0x4, 0x1f ;  /* 0x0c801f0021227f89 */ /* 0x000e6200000e0000 */
[----:B--2---:R-:W-:-:S03]  /*1420*/  IMAD.IADD R31, R30, 0x1, R31 ;  /* 0x000000011e1f7824 */ /* 0x004fc600078e021f */
[----:B------:R-:W2:Y:S02]  /*1430*/  SHFL.BFLY PT, R30, R27, 0x4, 0x1f ;  /* 0x0c801f001b1e7f89 */ /* 0x000ea400000e0000 */
[----:B------:R-:W-:-:S04]  /*1440*/  LOP3.LUT R31, R32, R31, RZ, 0x3c, !PT ;  /* 0x0000001f201f7212 */ /* 0x000fc800078e3cff */
[----:B------:R-:W-:-:S04]  /*1450*/  SEL R32, R31, RZ, !P0 ;  /* 0x000000ff1f207207 */ /* 0x000fc80004000000 */
[----:B------:R-:W-:Y:S01]  /*1460*/  LOP3.LUT R29, R32, R29, RZ, 0x3c, !PT ;  /* 0x0000001d201d7212 */ /* 0x000fe200078e3cff */
[----:B-1----:R-:W-:Y:S02]  /*1470*/  IMAD.IADD R34, R33, 0x1, R34 ;  /* 0x0000000121227824 */ /* 0x002fe400078e0222 */
[----:B--2---:R-:W-:Y:S01]  /*1480*/  IMAD.IADD R31, R27, 0x1, R30 ;  /* 0x000000011b1f7824 */ /* 0x004fe200078e021e */
[----:B------:R-:W-:-:S04]  /*1490*/  PRMT R30, R29, 0x9910, RZ ;  /* 0x000099101d1e7816 */ /* 0x000fc800000000ff */
[CC--:B------:R-:W-:Y:S02]  /*14a0*/  FSETP.GEU.XOR P0, PT, R34.reuse, R31.reuse, !P1 ;  /* 0x0000001f2200720b */ /* 0x0c0fe40004f0e800 */
[----:B------:R-:W-:-:S04]  /*14b0*/  LOP3.LUT R31, R34, R31, RZ, 0x3c, !PT ;  /* 0x0000001f221f7212 */ /* 0x000fc800078e3cff */
[----:B------:R-:W-:Y:S01]  /*14c0*/  SEL R33, R31, RZ, !P0 ;  /* 0x000000ff1f217207 */ /* 0x000fe20004000000 */
[-C--:B------:R-:W-:Y:S02]  /*14d0*/  IMAD R31, R7, R30.reuse, RZ ;  /* 0x0000001e071f7224 */ /* 0x080fe400078e02ff */
[----:B------:R-:W-:Y:S01]  /*14e0*/  IMAD R30, R16, R30, RZ ;  /* 0x0000001e101e7224 */ /* 0x000fe200078e02ff */
[----:B------:R-:W-:Y:S02]  /*14f0*/  LOP3.LUT R27, R33, R28, RZ, 0x3c, !PT ;  /* 0x0000001c211b7212 */ /* 0x000fe400078e3cff */
[C---:B------:R-:W-:Y:S02]  /*1500*/  LOP3.LUT R28, R31.reuse, 0xffff, RZ, 0xc0, !PT ;  /* 0x0000ffff1f1c7812 */ /* 0x040fe400078ec0ff */
[----:B------:R-:W-:Y:S01]  /*1510*/  LOP3.LUT R32, R30, 0xffff, RZ, 0xc0, !PT ;  /* 0x0000ffff1e207812 */ /* 0x000fe200078ec0ff */
[-C--:B------:R-:W-:Y:S02]  /*1520*/  IMAD R26, R26, R27.reuse, RZ ;  /* 0x0000001b1a1a7224 */ /* 0x080fe400078e02ff */
[----:B------:R-:W-:Y:S01]  /*1530*/  IMAD R0, R0, R27, RZ ;  /* 0x0000001b00007224 */ /* 0x000fe200078e02ff */
[----:B------:R-:W1:Y:S04]  /*1540*/  SHFL.BFLY PT, R28, R28, 0x4, 0x1f ;  /* 0x0c801f001c1c7f89 */ /* 0x000e6800000e0000 */
[----:B------:R-:W2:Y:S04]  /*1550*/  SHFL.BFLY PT, R35, R26, 0x2, 0x1f ;  /* 0x0c401f001a237f89 */ /* 0x000ea800000e0000 */
[----:B------:R-:W3:Y:S04]  /*1560*/  SHFL.BFLY PT, R37, R0, 0x2, 0x1f ;  /* 0x0c401f0000257f89 */ /* 0x000ee800000e0000 */
[----:B------:R-:W4:Y:S01]  /*1570*/  SHFL.BFLY PT, R33, R32, 0x4, 0x1f ;  /* 0x0c801f0020217f89 */ /* 0x000f2200000e0000 */
[----:B-1----:R-:W-:-:S02]  /*1580*/  IMAD.IADD R31, R31, 0x1, R28 ;  /* 0x000000011f1f7824 */ /* 0x002fc400078e021c */
[----:B--2---:R-:W-:Y:S02]  /*1590*/  IMAD.IADD R35, R26, 0x1, R35 ;  /* 0x000000011a237824 */ /* 0x004fe400078e0223 */
[----:B---3--:R-:W-:Y:S02]  /*15a0*/  IMAD.IADD R34, R0, 0x1, R37 ;  /* 0x0000000100227824 */ /* 0x008fe400078e0225 */
[----:B----4-:R-:W-:-:S03]  /*15b0*/  IMAD.IADD R30, R30, 0x1, R33 ;  /* 0x000000011e1e7824 */ /* 0x010fc600078e0221 */
[CC--:B------:R-:W-:Y:S02]  /*15c0*/  FSETP.GEU.XOR P2, PT, R35.reuse, R34.reuse, !P1 ;  /* 0x000000222300720b */ /* 0x0c0fe40004f4e800 */
[----:B------:R-:W-:Y:S02]  /*15d0*/  LOP3.LUT R34, R35, R34, RZ, 0x3c, !PT ;  /* 0x0000002223227212 */ /* 0x000fe400078e3cff */
[----:B------:R-:W-:Y:S02]  /*15e0*/  LOP3.LUT R30, R31, R30, RZ, 0x3c, !PT ;  /* 0x0000001e1f1e7212 */ /* 0x000fe400078e3cff */
[----:B------:R-:W-:Y:S02]  /*15f0*/  SEL R34, R34, RZ, !P2 ;  /* 0x000000ff22227207 */ /* 0x000fe40005000000 */
[----:B------:R-:W-:Y:S02]  /*1600*/  SEL R30, R30, RZ, !P0 ;  /* 0x000000ff1e1e7207 */ /* 0x000fe40004000000 */
[----:B------:R-:W-:-:S02]  /*1610*/  LOP3.LUT R27, R34, R27, RZ, 0x3c, !PT ;  /* 0x0000001b221b7212 */ /* 0x000fc400078e3cff */
[----:B------:R-:W-:Y:S02]  /*1620*/  LOP3.LUT R30, R30, R29, RZ, 0x3c, !PT ;  /* 0x0000001d1e1e7212 */ /* 0x000fe400078e3cff */
[----:B------:R-:W-:Y:S01]  /*1630*/  ISETP.NE.AND P0, PT, R24, RZ, PT ;  /* 0x000000ff1800720c */ /* 0x000fe20003f05270 */
        /* <DEDUP_REMOVED lines=17> */
[----:B----4-:R-:W-:Y:S01]  /*1750*/  IMAD.IADD R33, R0, 0x1, R29 ;  /* 0x0000000100217824 */ /* 0x010fe200078e021d */
[----:B------:R-:W-:Y:S01]  /*1760*/  SHF.R.U32.HI R0, RZ, 0x5, R9 ;  /* 0x00000005ff007819 */ /* 0x000fe20000011609 */
[----:B------:R-:W-:Y:S01]  /*1770*/  IMAD.SHL.U32 R29, R9, 0x2, RZ ;  /* 0x00000002091d7824 */ /* 0x000fe200078e00ff */
[----:B------:R-:W-:Y:S02]  /*1780*/  LOP3.LUT R27, R28, R27, RZ, 0x3c, !PT ;  /* 0x0000001b1c1b7212 */ /* 0x000fe400078e3cff */
[----:B------:R-:W-:Y:S02]  /*1790*/  SGXT.U32 R0, R0, 0x1 ;  /* 0x000000010000781a */ /* 0x000fe40000000000 */
[----:B------:R-:W-:Y:S02]  /*17a0*/  LOP3.LUT R33, R26, R33, RZ, 0x3c, !PT ;  /* 0x000000211a217212 */ /* 0x000fe400078e3cff */
[----:B------:R-:W-:-:S02]  /*17b0*/  LOP3.LUT R26, R0, 0x1, RZ, 0x3c, !PT ;  /* 0x00000001001a7812 */ /* 0x000fc400078e3cff */
[----:B------:R-:W-:Y:S02]  /*17c0*/  LOP3.LUT R28, R0, 0x3e, R29, 0xf8, !PT ;  /* 0x0000003e001c7812 */ /* 0x000fe400078ef81d */
[----:B------:R-:W-:Y:S01]  /*17d0*/  SEL R33, R33, RZ, !P2 ;  /* 0x000000ff21217207 */ /* 0x000fe20005000000 */
[----:B------:R-:W-:Y:S01]  /*17e0*/  IMAD R34, R26, R27, RZ ;  /* 0x0000001b1a227224 */ /* 0x000fe200078e02ff */
[----:B------:R-:W-:Y:S02]  /*17f0*/  LEA R31, R28, UR4, 0x2 ;  /* 0x000000041c1f7c11 */ /* 0x000fe4000f8e10ff */
[----:B------:R-:W-:Y:S02]  /*1800*/  LOP3.LUT R30, R33, R30, RZ, 0x3c, !PT ;  /* 0x0000001e211e7212 */ /* 0x000fe400078e3cff */
[----:B------:R-:W-:Y:S01]  /*1810*/  ISETP.LT.AND P2, PT, R9, 0x40, !P0 ;  /* 0x000000400900780c */ /* 0x000fe20004741270 */
[----:B------:R1:W-:Y:S01]  /*1820*/  STS [R31], R34 ;  /* 0x000000221f007388 */ /* 0x0003e20000000800 */
[----:B------:R-:W-:Y:S01]  /*1830*/  PRMT R33, R30, 0x9910, RZ ;  /* 0x000099101e217816 */ /* 0x000fe200000000ff */
[----:B------:R-:W-:Y:S01]  /*1840*/  IMAD R28, R28, -0x2, R31 ;  /* 0xfffffffe1c1c7824 */ /* 0x000fe200078e021f */
[----:B------:R-:W-:Y:S01]  /*1850*/  PRMT R26, R26, 0x9910, RZ ;  /* 0x000099101a1a7816 */ /* 0x000fe200000000ff */
[----:B------:R-:W-:Y:S02]  /*1860*/  BAR.SYNC.DEFER_BLOCKING 0x0 ;  /* 0x0000000000007b1d */ /* 0x000fe40000010000 */
[----:B------:R-:W-:-:S02]  /*1870*/  IMAD R24, R24, R33, RZ ;  /* 0x0000002118187224 */ /* 0x000fc400078e02ff */
[----:B------:R-:W-:-:S03]  /*1880*/  IMAD R32, R4, R33, RZ ;  /* 0x0000002104207224 */ /* 0x000fc600078e02ff */
[----:B-1----:R-:W-:Y:S02]  /*1890*/  LOP3.LUT R34, R24, 0xffff, RZ, 0xc0, !PT ;  /* 0x0000ffff18227812 */ /* 0x002fe400078ec0ff */
[----:B------:R-:W-:-:S03]  /*18a0*/  LOP3.LUT R33, R32, 0xffff, RZ, 0xc0, !PT ;  /* 0x0000ffff20217812 */ /* 0x000fc600078ec0ff */
[----:B------:R-:W1:Y:S04]  /*18b0*/  SHFL.BFLY PT, R35, R34, 0x1, 0x1f ;  /* 0x0c201f0022237f89 */ /* 0x000e6800000e0000 */
[----:B------:R-:W2:Y:S04]  /*18c0*/  SHFL.BFLY PT, R33, R33, 0x1, 0x1f ;  /* 0x0c201f0021217f89 */ /* 0x000ea800000e0000 */
[----:B------:R-:W3:Y:S01]  /*18d0*/  @!P3 LDS R3, [R14+UR4] ;  /* 0x000000040e03b984 */ /* 0x000ee20008000800 */
[----:B-1----:R-:W-:Y:S01]  /*18e0*/  IMAD.IADD R35, R24, 0x1, R35 ;  /* 0x0000000118237824 */ /* 0x002fe200078e0223 */
[----:B------:R-:W-:Y:S01]  /*18f0*/  LOP3.LUT R24, R29, 0x3e, RZ, 0xc0, !PT ;  /* 0x0000003e1d187812 */ /* 0x000fe200078ec0ff */
[----:B--2---:R-:W-:-:S03]  /*1900*/  IMAD.IADD R32, R32, 0x1, R33 ;  /* 0x0000000120207824 */ /* 0x004fc600078e0221 */
[----:B------:R-:W-:Y:S02]  /*1910*/  LEA R33, R24, UR4, 0x2 ;  /* 0x0000000418217c11 */ /* 0x000fe4000f8e10ff */
[----:B------:R-:W-:-:S03]  /*1920*/  LOP3.LUT R32, R32, R35, RZ, 0x3c, !PT ;  /* 0x0000002320207212 */ /* 0x000fc600078e3cff */
[----:B------:R-:W-:Y:S01]  /*1930*/  IMAD R24, R24, -0x2, R33 ;  /* 0xfffffffe18187824 */ /* 0x000fe200078e0221 */
[----:B------:R-:W-:-:S04]  /*1940*/  SEL R35, R32, RZ, !P1 ;  /* 0x000000ff20237207 */ /* 0x000fc80004800000 */
[----:B------:R-:W-:Y:S02]  /*1950*/  LOP3.LUT R30, R35, R30, RZ, 0x3c, !PT ;  /* 0x0000001e231e7212 */ /* 0x000fe400078e3cff */
[----:B------:R-:W-:Y:S02]  /*1960*/  PRMT R35, R0, 0x9910, RZ ;  /* 0x0000991000237816 */ /* 0x000fe400000000ff */
[----:B------:R-:W-:Y:S01]  /*1970*/  PRMT R32, R30, 0x9910, RZ ;  /* 0x000099101e207816 */ /* 0x000fe200000000ff */
[----:B---3--:R-:W1:Y:S02]  /*1980*/  SHFL.BFLY PT, R36, R3, 0x1, 0x1f ;  /* 0x0c201f0003247f89 */ /* 0x008e6400000e0000 */
[----:B-1----:R-:W-:Y:S02]  /*1990*/  IMAD.IADD R37, R3, 0x1, R36 ;  /* 0x0000000103257824 */ /* 0x002fe400078e0224 */
[----:B------:R-:W-:-:S03]  /*19a0*/  IMAD R36, R0, R27, RZ ;  /* 0x0000001b00247224 */ /* 0x000fc600078e02ff */
[----:B------:R-:W-:Y:S01]  /*19b0*/  @P2 STS [R14+UR4], R37 ;  /* 0x000000250e002988 */ /* 0x000fe20008000804 */
[----:B------:R-:W-:Y:S06]  /*19c0*/  BAR.SYNC.DEFER_BLOCKING 0x0 ;  /* 0x0000000000007b1d */ /* 0x000fec0000010000 */
[----:B------:R-:W-:Y:S02]  /*19d0*/  LDS R3, [R33] ;  /* 0x0000000021037984 */ /* 0x000fe40000000800 */
[----:B------:R-:W-:Y:S06]  /*19e0*/  BAR.SYNC.DEFER_BLOCKING 0x0 ;  /* 0x0000000000007b1d */ /* 0x000fec0000010000 */
[----:B------:R1:W-:Y:S02]  /*19f0*/  STS [R31], R36 ;  /* 0x000000241f007388 */ /* 0x0003e40000000800 */
[----:B------:R-:W-:Y:S01]  /*1a00*/  BAR.SYNC.DEFER_BLOCKING 0x0 ;  /* 0x0000000000007b1d */ /* 0x000fe20000010000 */
[----:B-1----:R-:W-:-:S02]  /*1a10*/  IMAD.MOV.U32 R31, RZ, RZ, R26 ;  /* 0x000000ffff1f7224 */ /* 0x002fc400078e001a */
[----:B------:R-:W-:Y:S02]  /*1a20*/  IMAD.MOV.U32 R26, RZ, RZ, R32 ;  /* 0x000000ffff1a7224 */ /* 0x000fe400078e0020 */
[----:B------:R-:W-:Y:S02]  /*1a30*/  VIADD R32, R14, UR4 ;  /* 0x000000040e207c36 */ /* 0x000fe40008000000 */
[----:B------:R-:W-:Y:S02]  /*1a40*/  IMAD R31, R31, R26, RZ ;  /* 0x0000001a1f1f7224 */ /* 0x000fe400078e02ff */
[----:B------:R-:W-:Y:S02]  /*1a50*/  IMAD.IADD R29, R32, 0x1, -R29 ;  /* 0x00000001201d7824 */ /* 0x000fe400078e0a1d */
[----:B------:R-:W-:Y:S01]  /*1a60*/  IMAD R35, R26, R35, RZ ;  /* 0x000000231a237224 */ /* 0x000fe200078e02ff */
[----:B------:R-:W1:Y:S04]  /*1a70*/  @!P3 LDS R2, [R14+UR4] ;  /* 0x000000040e02b984 */ /* 0x000e680008000800 */
[----:B-1----:R-:W1:Y:S02]  /*1a80*/  SHFL.BFLY PT, R37, R2, 0x1, 0x1f ;  /* 0x0c201f0002257f89 */ /* 0x002e6400000e0000 */
[----:B-1----:R-:W-:-:S05]  /*1a90*/  IMAD.IADD R37, R2, 0x1, R37 ;  /* 0x0000000102257824 */ /* 0x002fca00078e0225 */
[----:B------:R-:W-:Y:S01]  /*1aa0*/  @P2 STS [R14+UR4], R37 ;  /* 0x000000250e002988 */ /* 0x000fe20008000804 */
[----:B------:R-:W-:Y:S06]  /*1ab0*/  BAR.SYNC.DEFER_BLOCKING 0x0 ;  /* 0x0000000000007b1d */ /* 0x000fec0000010000 */
[----:B------:R-:W1:Y:S02]  /*1ac0*/  LDS R2, [R33] ;  /* 0x0000000021027984 */ /* 0x000e640000000800 */
[----:B------:R-:W-:Y:S06]  /*1ad0*/  BAR.SYNC.DEFER_BLOCKING 0x0 ;  /* 0x0000000000007b1d */ /* 0x000fec0000010000 */
[----:B------:R-:W-:Y:S02]  /*1ae0*/  STS.U16 [R28], R31 ;  /* 0x0000001f1c007388 */ /* 0x000fe40000000400 */
[----:B------:R-:W-:Y:S01]  /*1af0*/  BAR.SYNC.DEFER_BLOCKING 0x0 ;  /* 0x0000000000007b1d */ /* 0x000fe20000010000 */
[----:B-1----:R-:W-:-:S02]  /*1b00*/  FSETP.GEU.AND P1, PT, R3, R2, PT ;  /* 0x000000020300720b */ /* 0x002fc40003f2e000 */
[----:B------:R-:W-:-:S04]  /*1b10*/  LOP3.LUT R2, R2, R3, RZ, 0x3c, !PT ;  /* 0x0000000302027212 */ /* 0x000fc800078e3cff */
[----:B------:R-:W-:-:S04]  /*1b20*/  SEL R2, R2, RZ, !P1 ;  /* 0x000000ff02027207 */ /* 0x000fc80004800000 */
[----:B------:R-:W-:-:S05]  /*1b30*/  LOP3.LUT R27, R27, R2, RZ, 0x3c, !PT ;  /* 0x000000021b1b7212 */ /* 0x000fca00078e3cff */
[-C--:B------:R-:W-:Y:S01]  /*1b40*/  IMAD R18, R18, R27.reuse, RZ ;  /* 0x0000001b12127224 */ /* 0x080fe200078e02ff */
[----:B------:R-:W-:Y:S01]  /*1b50*/  @!P3 LDS.U16 R25, [R29] ;  /* 0x000000001d19b984 */ /* 0x000fe20000000400 */
[----:B------:R-:W-:-:S03]  /*1b60*/  IMAD R21, R21, R27, RZ ;  /* 0x0000001b15157224 */ /* 0x000fc600078e02ff */
[----:B------:R-:W1:Y:S04]  /*1b70*/  SHFL.BFLY PT, R3, R18, 0x10, 0x1f ;  /* 0x0e001f0012037f89 */ /* 0x000e6800000e0000 */
[----:B------:R-:W2:Y:S01]  /*1b80*/  SHFL.BFLY PT, R2, R21, 0x10, 0x1f ;  /* 0x0e001f0015027f89 */ /* 0x000ea200000e0000 */
[----:B-1----:R-:W-:Y:S02]  /*1b90*/  IMAD.IADD R3, R18, 0x1, R3 ;  /* 0x0000000112037824 */ /* 0x002fe400078e0203 */
[----:B--2---:R-:W-:Y:S01]  /*1ba0*/  IMAD.IADD R2, R21, 0x1, R2 ;  /* 0x0000000115027824 */ /* 0x004fe200078e0202 */
[----:B------:R-:W1:Y:S02]  /*1bb0*/  SHFL.BFLY PT, R32, R25, 0x1, 0x1f ;  /* 0x0c201f0019207f89 */ /* 0x000e6400000e0000 */
[----:B-1----:R-:W-:-:S05]  /*1bc0*/  IMAD.IADD R32, R25, 0x1, R32 ;  /* 0x0000000119207824 */ /* 0x002fca00078e0220 */
[----:B------:R-:W-:Y:S01]  /*1bd0*/  @P2 STS.U16 [R29], R32 ;  /* 0x000000201d002388 */ /* 0x000fe20000000400 */
[----:B------:R-:W-:Y:S06]  /*1be0*/  BAR.SYNC.DEFER_BLOCKING 0x0 ;  /* 0x0000000000007b1d */ /* 0x000fec0000010000 */
[----:B------:R-:W-:Y:S02]  /*1bf0*/  LDS.U16 R26, [R24] ;  /* 0x00000000181a7984 */ /* 0x000fe40000000400 */
[----:B------:R-:W-:Y:S06]  /*1c00*/  BAR.SYNC.DEFER_BLOCKING 0x0 ;  /* 0x0000000000007b1d */ /* 0x000fec0000010000 */
[----:B------:R-:W-:Y:S02]  /*1c10*/  STS.U16 [R28], R35 ;  /* 0x000000231c007388 */ /* 0x000fe40000000400 */
[----:B------:R-:W-:Y:S06]  /*1c20*/  BAR.SYNC.DEFER_BLOCKING 0x0 ;  /* 0x0000000000007b1d */ /* 0x000fec0000010000 */
[----:B------:R-:W1:Y:S04]  /*1c30*/  @!P3 LDS.U16 R23, [R29] ;  /* 0x000000001d17b984 */ /* 0x000e680000000400 */
[----:B-1----:R-:W1:Y:S02]  /*1c40*/  SHFL.BFLY PT, R34, R23, 0x1, 0x1f ;  /* 0x0c201f0017227f89 */ /* 0x002e6400000e0000 */
[----:B-1----:R-:W-:-:S05]  /*1c50*/  IMAD.IADD R34, R23, 0x1, R34 ;  /* 0x0000000117227824 */ /* 0x002fca00078e0222 */
[----:B------:R-:W-:Y:S01]  /*1c60*/  @P2 STS.U16 [R29], R34 ;  /* 0x000000221d002388 */ /* 0x000fe20000000400 */
[----:B------:R-:W-:Y:S06]  /*1c70*/  BAR.SYNC.DEFER_BLOCKING 0x0 ;  /* 0x0000000000007b1d */ /* 0x000fec0000010000 */
[----:B------:R-:W1:Y:S02]  /*1c80*/  LDS.U16 R25, [R24] ;  /* 0x0000000018197984 */ /* 0x000e640000000400 */
[----:B-1----:R-:W-:-:S04]  /*1c90*/  LOP3.LUT R25, R25, R26, RZ, 0x3c, !PT ;  /* 0x0000001a19197212 */ /* 0x002fc800078e3cff */
[----:B------:R-:W-:Y:S02]  /*1ca0*/  SEL R25, R25, RZ, !P1 ;  /* 0x000000ff19197207 */ /* 0x000fe40004800000 */
[CC--:B------:R-:W-:Y:S02]  /*1cb0*/  FSETP.GEU.AND P1, PT, R3.reuse, R2.reuse, PT ;  /* 0x000000020300720b */ /* 0x0c0fe40003f2e000 */
[----:B------:R-:W-:Y:S02]  /*1cc0*/  LOP3.LUT R30, R30, R25, RZ, 0x3c, !PT ;  /* 0x000000191e1e7212 */ /* 0x000fe400078e3cff */
[----:B------:R-:W-:Y:S02]  /*1cd0*/  LOP3.LUT R2, R3, R2, RZ, 0x3c, !PT ;  /* 0x0000000203027212 */ /* 0x000fe400078e3cff */
[----:B------:R-:W-:Y:S02]  /*1ce0*/  PRMT R23, R30, 0x9910, RZ ;  /* 0x000099101e177816 */ /* 0x000fe400000000ff */
[----:B------:R-:W-:-:S03]  /*1cf0*/  SEL R2, R2, RZ, !P1 ;  /* 0x000000ff02027207 */ /* 0x000fc60004800000 */
[----:B------:R-:W-:Y:S01]  /*1d00*/  IMAD R17, R17, R23, RZ ;  /* 0x0000001711117224 */ /* 0x000fe200078e02ff */
[----:B------:R-:W-:Y:S01]  /*1d10*/  LOP3.LUT R27, R2, R27, RZ, 0x3c, !PT ;  /* 0x0000001b021b7212 */ /* 0x000fe200078e3cff */
[----:B------:R-:W-:-:S03]  /*1d20*/  IMAD R23, R22, R23, RZ ;  /* 0x0000001716177224 */ /* 0x000fc600078e02ff */
[----:B------:R-:W-:Y:S01]  /*1d30*/  LOP3.LUT R22, R17, 0xffff, RZ, 0xc0, !PT ;  /* 0x0000ffff11167812 */ /* 0x000fe200078ec0ff */
[-C--:B------:R-:W-:Y:S01]  /*1d40*/  IMAD R12, R12, R27.reuse, RZ ;  /* 0x0000001b0c0c7224 */ /* 0x080fe200078e02ff */
[----:B------:R-:W-:Y:S01]  /*1d50*/  LOP3.LUT R24, R23, 0xffff, RZ, 0xc0, !PT ;  /* 0x0000ffff17187812 */ /* 0x000fe200078ec0ff */
[----:B------:R-:W-:-:S03]  /*1d60*/  IMAD R19, R19, R27, RZ ;  /* 0x0000001b13137224 */ /* 0x000fc600078e02ff */
[----:B------:R-:W1:Y:S04]  /*1d70*/  SHFL.BFLY PT, R22, R22, 0x10, 0x1f ;  /* 0x0e001f0016167f89 */ /* 0x000e6800000e0000 */
[----:B------:R-:W2:Y:S04]  /*1d80*/  SHFL.BFLY PT, R24, R24, 0x10, 0x1f ;  /* 0x0e001f0018187f89 */ /* 0x000ea800000e0000 */
[----:B------:R-:W3:Y:S01]  /*1d90*/  SHFL.BFLY PT, R2, R19, 0x8, 0x1f ;  /* 0x0d001f0013027f89 */ /* 0x000ee200000e0000 */
[----:B-1----:R-:W-:Y:S02]  /*1da0*/  IMAD.IADD R17, R17, 0x1, R22 ;  /* 0x0000000111117824 */ /* 0x002fe400078e0216 */
[----:B--2---:R-:W-:-:S02]  /*1db0*/  IMAD.IADD R26, R23, 0x1, R24 ;  /* 0x00000001171a7824 */ /* 0x004fc400078e0218 */
[----:B---3--:R-:W-:-:S03]  /*1dc0*/  IMAD.IADD R2, R19, 0x1, R2 ;  /* 0x0000000113027824 */ /* 0x008fc600078e0202 */
[----:B------:R-:W-:-:S04]  /*1dd0*/  LOP3.LUT R17, R17, R26, RZ, 0x3c, !PT ;  /* 0x0000001a11117212 */ /* 0x000fc800078e3cff */
[----:B------:R-:W-:-:S04]  /*1de0*/  SEL R17, R17, RZ, !P1 ;  /* 0x000000ff11117207 */ /* 0x000fc80004800000 */
[----:B------:R-:W-:-:S04]  /*1df0*/  LOP3.LUT R30, R17, R30, RZ, 0x3c, !PT ;  /* 0x0000001e111e7212 */ /* 0x000fc800078e3cff */
[----:B------:R-:W-:-:S05]  /*1e00*/  PRMT R3, R30, 0x9910, RZ ;  /* 0x000099101e037816 */ /* 0x000fca00000000ff */
[-C--:B------:R-:W-:Y:S02]  /*1e10*/  IMAD R10, R10, R3.reuse, RZ ;  /* 0x000000030a0a7224 */ /* 0x080fe400078e02ff */
[----:B------:R-:W-:Y:S02]  /*1e20*/  IMAD R20, R20, R3, RZ ;  /* 0x0000000314147224 */ /* 0x000fe400078e02ff */
[----:B------:R-:W1:Y:S01]  /*1e30*/  SHFL.BFLY PT, R3, R12, 0x8, 0x1f ;  /* 0x0d001f000c037f89 */ /* 0x000e6200000e0000 */
[----:B------:R-:W-:Y:S02]  /*1e40*/  LOP3.LUT R17, R10, 0xffff, RZ, 0xc0, !PT ;  /* 0x0000ffff0a117812 */ /* 0x000fe400078ec0ff */
[----:B------:R-:W-:-:S04]  /*1e50*/  LOP3.LUT R18, R20, 0xffff, RZ, 0xc0, !PT ;  /* 0x0000ffff14127812 */ /* 0x000fc800078ec0ff */
[----:B------:R-:W2:Y:S04]  /*1e60*/  SHFL.BFLY PT, R17, R17, 0x8, 0x1f ;  /* 0x0d001f0011117f89 */ /* 0x000ea800000e0000 */
[----:B------:R-:W3:Y:S01]  /*1e70*/  SHFL.BFLY PT, R21, R18, 0x8, 0x1f ;  /* 0x0d001f0012157f89 */ /* 0x000ee200000e0000 */
[----:B-1----:R-:W-:-:S05]  /*1e80*/  IMAD.IADD R3, R12, 0x1, R3 ;  /* 0x000000010c037824 */ /* 0x002fca00078e0203 */
[CC--:B------:R-:W-:Y:S01]  /*1e90*/  FSETP.GEU.AND P1, PT, R3.reuse, R2.reuse, PT ;  /* 0x000000020300720b */ /* 0x0c0fe20003f2e000 */
[----:B--2---:R-:W-:Y:S01]  /*1ea0*/  IMAD.IADD R10, R10, 0x1, R17 ;  /* 0x000000010a0a7824 */ /* 0x004fe200078e0211 */
[----:B------:R-:W-:Y:S01]  /*1eb0*/  LOP3.LUT R2, R3, R2, RZ, 0x3c, !PT ;  /* 0x0000000203027212 */ /* 0x000fe200078e3cff */
[----:B---3--:R-:W-:-:S03]  /*1ec0*/  IMAD.IADD R21, R20, 0x1, R21 ;  /* 0x0000000114157824 */ /* 0x008fc600078e0215 */
[----:B------:R-:W-:Y:S02]  /*1ed0*/  SEL R2, R2, RZ, !P1 ;  /* 0x000000ff02027207 */ /* 0x000fe40004800000 */
[----:B------:R-:W-:Y:S02]  /*1ee0*/  LOP3.LUT R10, R10, R21, RZ, 0x3c, !PT ;  /* 0x000000150a0a7212 */ /* 0x000fe400078e3cff */
[----:B------:R-:W-:Y:S02]  /*1ef0*/  LOP3.LUT R27, R2, R27, RZ, 0x3c, !PT ;  /* 0x0000001b021b7212 */ /* 0x000fe400078e3cff */
[----:B------:R-:W-:-:S03]  /*1f00*/  SEL R21, R10, RZ, !P1 ;  /* 0x000000ff0a157207 */ /* 0x000fc60004800000 */
[-C--:B------:R-:W-:Y:S01]  /*1f10*/  IMAD R8, R8, R27.reuse, RZ ;  /* 0x0000001b08087224 */ /* 0x080fe200078e02ff */
        /* <DEDUP_REMOVED lines=8> */
[----:B------:R-:W-:-:S04]  /*1fa0*/  LOP3.LUT R12, R16, 0xffff, RZ, 0xc0, !PT ;  /* 0x0000ffff100c7812 */ /* 0x000fc800078ec0ff */
[----:B------:R-:W3:Y:S04]  /*1fb0*/  SHFL.BFLY PT, R10, R10, 0x4, 0x1f ;  /* 0x0c801f000a0a7f89 */ /* 0x000ee800000e0000 */
[----:B------:R-:W4:Y:S01]  /*1fc0*/  SHFL.BFLY PT, R17, R12, 0x4, 0x1f ;  /* 0x0c801f000c117f89 */ /* 0x000f2200000e0000 */
[----:B-1----:R-:W-:Y:S02]  /*1fd0*/  IMAD.IADD R2, R13, 0x1, R2 ;  /* 0x000000010d027824 */ /* 0x002fe400078e0202 */
[----:B--2---:R-:W-:-:S05]  /*1fe0*/  IMAD.IADD R3, R8, 0x1, R3 ;  /* 0x0000000108037824 */ /* 0x004fca00078e0203 */
[-C--:B------:R-:W-:Y:S01]  /*1ff0*/  FSETP.GEU.AND P1, PT, R3, R2.reuse, PT ;  /* 0x000000020300720b */ /* 0x080fe20003f2e000 */
[----:B---3--:R-:W-:Y:S01]  /*2000*/  IMAD.IADD R7, R7, 0x1, R10 ;  /* 0x0000000107077824 */ /* 0x008fe200078e020a */
[----:B------:R-:W-:Y:S01]  /*2010*/  LOP3.LUT R2, R3, R2, RZ, 0x3c, !PT ;  /* 0x0000000203027212 */ /* 0x000fe200078e3cff */
[----:B----4-:R-:W-:-:S03]  /*2020*/  IMAD.IADD R16, R16, 0x1, R17 ;  /* 0x0000000110107824 */ /* 0x010fc600078e0211 */
[----:B------:R-:W-:Y:S02]  /*2030*/  SEL R2, R2, RZ, !P1 ;  /* 0x000000ff02027207 */ /* 0x000fe40004800000 */
[----:B------:R-:W-:Y:S02]  /*2040*/  LOP3.LUT R7, R7, R16, RZ, 0x3c, !PT ;  /* 0x0000001007077212 */ /* 0x000fe400078e3cff */
[----:B------:R-:W-:Y:S02]  /*2050*/  LOP3.LUT R2, R2, R27, RZ, 0x3c, !PT ;  /* 0x0000001b02027212 */ /* 0x000fe400078e3cff */
[----:B------:R-:W-:Y:S02]  /*2060*/  SEL R16, R7, RZ, !P1 ;  /* 0x000000ff07107207 */ /* 0x000fe40004800000 */
[----:B------:R-:W-:Y:S02]  /*2070*/  SHF.R.U32.HI R7, RZ, 0x1, R9 ;  /* 0x00000001ff077819 */ /* 0x000fe40000011609 */
[----:B------:R-:W-:-:S02]  /*2080*/  LOP3.LUT R16, R16, R21, RZ, 0x3c, !PT ;  /* 0x0000001510107212 */ /* 0x000fc400078e3cff */
[----:B------:R-:W-:Y:S02]  /*2090*/  SGXT.U32 R7, R7, 0x1 ;  /* 0x000000010707781a */ /* 0x000fe40000000000 */
[----:B------:R-:W-:Y:S02]  /*20a0*/  PRMT R8, R16, 0x9910, RZ ;  /* 0x0000991010087816 */ /* 0x000fe400000000ff */
[----:B------:R-:W-:-:S03]  /*20b0*/  LOP3.LUT R3, R7, 0x1, RZ, 0x3c, !PT ;  /* 0x0000000107037812 */ /* 0x000fc600078e3cff */
[-C--:B------:R-:W-:Y:S02]  /*20c0*/  IMAD R12, R5, R8.reuse, RZ ;  /* 0x00000008050c7224 */ /* 0x080fe400078e02ff */
[----:B------:R-:W-:Y:S02]  /*20d0*/  IMAD R13, R11, R8, RZ ;  /* 0x000000080b0d7224 */ /* 0x000fe400078e02ff */
[-C--:B------:R-:W-:Y:S01]  /*20e0*/  IMAD R3, R3, R2.reuse, RZ ;  /* 0x0000000203037224 */ /* 0x080fe200078e02ff */
[----:B------:R-:W-:Y:S01]  /*20f0*/  LOP3.LUT R11, R12, 0xffff, RZ, 0xc0, !PT ;  /* 0x0000ffff0c0b7812 */ /* 0x000fe200078ec0ff */
[----:B------:R-:W-:Y:S01]  /*2100*/  IMAD R5, R7, R2, RZ ;  /* 0x0000000207057224 */ /* 0x000fe200078e02ff */
[----:B------:R-:W-:Y:S02]  /*2110*/  LOP3.LUT R17, R13, 0xffff, RZ, 0xc0, !PT ;  /* 0x0000ffff0d117812 */ /* 0x000fe400078ec0ff */
[----:B------:R-:W1:Y:S04]  /*2120*/  SHFL.BFLY PT, R8, R3, 0x2, 0x1f ;  /* 0x0c401f0003087f89 */ /* 0x000e6800000e0000 */
[----:B------:R-:W2:Y:S04]  /*2130*/  SHFL.BFLY PT, R10, R5, 0x2, 0x1f ;  /* 0x0c401f00050a7f89 */ /* 0x000ea800000e0000 */
[----:B------:R-:W3:Y:S04]  /*2140*/  SHFL.BFLY PT, R11, R11, 0x2, 0x1f ;  /* 0x0c401f000b0b7f89 */ /* 0x000ee800000e0000 */
[----:B------:R-:W4:Y:S01]  /*2150*/  SHFL.BFLY PT, R18, R17, 0x2, 0x1f ;  /* 0x0c401f0011127f89 */ /* 0x000f2200000e0000 */
[----:B-1----:R-:W-:-:S02]  /*2160*/  IMAD.IADD R8, R3, 0x1, R8 ;  /* 0x0000000103087824 */ /* 0x002fc400078e0208 */
[----:B--2---:R-:W-:Y:S02]  /*2170*/  IMAD.IADD R7, R5, 0x1, R10 ;  /* 0x0000000105077824 */ /* 0x004fe400078e020a */
[----:B---3--:R-:W-:-:S03]  /*2180*/  IMAD.IADD R12, R12, 0x1, R11 ;  /* 0x000000010c0c7824 */ /* 0x008fc600078e020b */
[CC--:B------:R-:W-:Y:S02]  /*2190*/  FSETP.GEU.AND P1, PT, R8.reuse, R7.reuse, PT ;  /* 0x000000070800720b */ /* 0x0c0fe40003f2e000 */
[----:B------:R-:W-:Y:S01]  /*21a0*/  LOP3.LUT R7, R8, R7, RZ, 0x3c, !PT ;  /* 0x0000000708077212 */ /* 0x000fe200078e3cff */
[----:B----4-:R-:W-:Y:S01]  /*21b0*/  IMAD.IADD R13, R13, 0x1, R18 ;  /* 0x000000010d0d7824 */ /* 0x010fe200078e0212 */
[----:B------:R-:W-:Y:S02]  /*21c0*/  LOP3.LUT R8, R9, 0x1, RZ, 0xc0, !PT ;  /* 0x0000000109087812 */ /* 0x000fe400078ec0ff */
[----:B------:R-:W-:Y:S02]  /*21d0*/  SEL R7, R7, RZ, !P1 ;  /* 0x000000ff07077207 */ /* 0x000fe40004800000 */
[----:B------:R-:W-:Y:S02]  /*21e0*/  LOP3.LUT R12, R12, R13, RZ, 0x3c, !PT ;  /* 0x0000000d0c0c7212 */ /* 0x000fe400078e3cff */
[----:B------:R-:W-:-:S02]  /*21f0*/  LOP3.LUT R17, R7, R2, RZ, 0x3c, !PT ;  /* 0x0000000207117212 */ /* 0x000fc400078e3cff */
[----:B------:R-:W-:-:S03]  /*2200*/  SEL R13, R12, RZ, !P1 ;  /* 0x000000ff0c0d7207 */ /* 0x000fc60004800000 */
[-C--:B------:R-:W-:Y:S01]  /*2210*/  IMAD R2, R8, R17.reuse, RZ ;  /* 0x0000001108027224 */ /* 0x080fe200078e02ff */
[----:B------:R-:W-:Y:S01]  /*2220*/  LOP3.LUT R13, R13, R16, RZ, 0x3c, !PT ;  /* 0x000000100d0d7212 */ /* 0x000fe200078e3cff */
[----:B------:R-:W-:-:S03]  /*2230*/  IMAD R6, R6, R17, RZ ;  /* 0x0000001106067224 */ /* 0x000fc600078e02ff */
[----:B------:R-:W-:Y:S01]  /*2240*/  PRMT R3, R13, 0x9910, RZ ;  /* 0x000099100d037816 */ /* 0x000fe200000000ff */
[----:B------:R-:W1:Y:S04]  /*2250*/  SHFL.BFLY PT, R19, R2, 0x1, 0x1f ;  /* 0x0c201f0002137f89 */ /* 0x000e6800000e0000 */
        /* <DEDUP_REMOVED lines=9> */
[----:B------:R-:W-:Y:S01]  /*22f0*/  FSETP.GEU.AND P2, PT, R16, R19, PT ;  /* 0x000000131000720b */ /* 0x000fe20003f4e000 */
[----:B---3--:R-:W-:Y:S02]  /*2300*/  IMAD.IADD R4, R4, 0x1, R5 ;  /* 0x0000000104047824 */ /* 0x008fe400078e0205 */
[----:B----4-:R-:W-:-:S05]  /*2310*/  IMAD.IADD R7, R7, 0x1, R8 ;  /* 0x0000000107077824 */ /* 0x010fca00078e0208 */
[----:B------:R-:W-:-:S04]  /*2320*/  LOP3.LUT R4, R4, R7, RZ, 0x3c, !PT ;  /* 0x0000000704047212 */ /* 0x000fc800078e3cff */
[----:B------:R-:W-:-:S04]  /*2330*/  SEL R4, R4, RZ, !P2 ;  /* 0x000000ff04047207 */ /* 0x000fc80005000000 */
[----:B------:R-:W-:-:S04]  /*2340*/  LOP3.LUT R4, R4, R13, RZ, 0x3c, !PT ;  /* 0x0000000d04047212 */ /* 0x000fc800078e3cff */
[----:B------:R-:W-:-:S04]  /*2350*/  PRMT R2, R4, 0x9910, RZ ;  /* 0x0000991004027816 */ /* 0x000fc800000000ff */
[----:B------:R-:W-:Y:S02]  /*2360*/  SHF.R.S32.HI R3, RZ, 0x1f, R2 ;  /* 0x0000001fff037819 */ /* 0x000fe40000011402 */
[----:B------:R-:W-:Y:S02]  /*2370*/  IADD3 R5, P3, R2, 0x40, RZ ;  /* 0x0000004002057810 */ /* 0x000fe40007f7e0ff */
[----:B------:R-:W-:-:S03]  /*2380*/  ISETP.GE.AND P1, PT, R2, RZ, PT ;  /* 0x000000ff0200720c */ /* 0x000fc60003f26270 */
[----:B------:R-:W-:Y:S01]  /*2390*/  IMAD.X R4, RZ, RZ, R3, P3 ;  /* 0x000000ffff047224 */ /* 0x000fe200018e0603 */
[----:B------:R-:W-:-:S04]  /*23a0*/  SEL R18, R5, R2, !P1 ;  /* 0x0000000205127207 */ /* 0x000fc80004800000 */
[----:B------:R-:W-:Y:S02]  /*23b0*/  SEL R3, R4, R3, !P1 ;  /* 0x0000000304037207 */ /* 0x000fe40004800000 */
[----:B------:R-:W-:-:S04]  /*23c0*/  ISETP.GE.U32.AND P1, PT, R18, 0x40, PT ;  /* 0x000000401200780c */ /* 0x000fc80003f26070 */
[----:B------:R-:W-:-:S13]  /*23d0*/  ISETP.GE.U32.AND.EX P1, PT, R3, RZ, PT, P1 ;  /* 0x000000ff0300720c */ /* 0x000fda0003f26110 */
[----:B------:R-:W-:Y:S05]  /*23e0*/  @!P1 BRA `(.L_x_0) ;  /* 0x0000000000409947 */ /* 0x000fea0003800000 */
[----:B------:R-:W-:Y:S01]  /*23f0*/  MOV R2, 0x0 ;  /* 0x0000000000027802 */ /* 0x000fe20000000f00 */
[----:B------:R-:W-:Y:S01]  /*2400*/  ULDC.64 UR8, c[0x4][0x18] ;  /* 0x0100060000087ab9 */ /* 0x000fe20000000a00 */
[----:B------:R-:W-:Y:S01]  /*2410*/  ULDC.64 UR10, c[0x4][0x8] ;  /* 0x01000200000a7ab9 */ /* 0x000fe20000000a00 */
[----:B------:R-:W-:Y:S02]  /*2420*/  IMAD.U32 R4, RZ, RZ, UR8 ;  /* 0x00000008ff047e24 */ /* 0x000fe4000f8e00ff */
[----:B------:R-:W-:Y:S01]  /*2430*/  IMAD.U32 R5, RZ, RZ, UR9 ;  /* 0x00000009ff057e24 */ /* 0x000fe2000f8e00ff */
[----:B------:R-:W1:Y:S01]  /*2440*/  LDC.64 R2, c[0x4][R2] ;  /* 0x0100000002027b82 */ /* 0x000e620000000a00 */
[----:B------:R-:W-:Y:S01]  /*2450*/  ULDC.64 UR8, c[0x4][0x10] ;  /* 0x0100040000087ab9 */ /* 0x000fe20000000a00 */
[----:B------:R-:W-:Y:S02]  /*2460*/  IMAD.U32 R10, RZ, RZ, UR10 ;  /* 0x0000000aff0a7e24 */ /* 0x000fe4000f8e00ff */
[----:B------:R-:W-:-:S02]  /*2470*/  IMAD.U32 R6, RZ, RZ, UR8 ;  /* 0x00000008ff067e24 */ /* 0x000fc4000f8e00ff */
[----:B------:R-:W-:Y:S02]  /*2480*/  IMAD.U32 R7, RZ, RZ, UR9 ;  /* 0x00000009ff077e24 */ /* 0x000fe4000f8e00ff */
[----:B------:R-:W-:Y:S02]  /*2490*/  IMAD.U32 R11, RZ, RZ, UR11 ;  /* 0x0000000bff0b7e24 */ /* 0x000fe4000f8e00ff */
[----:B------:R-:W-:Y:S02]  /*24a0*/  IMAD.MOV.U32 R8, RZ, RZ, 0x35 ;  /* 0x00000035ff087424 */ /* 0x000fe400078e00ff */
[----:B------:R-:W-:Y:S02]  /*24b0*/  IMAD.MOV.U32 R12, RZ, RZ, 0x1 ;  /* 0x00000001ff0c7424 */ /* 0x000fe400078e00ff */
[----:B------:R-:W-:-:S07]  /*24c0*/  IMAD.MOV.U32 R13, RZ, RZ, RZ ;  /* 0x000000ffff0d7224 */ /* 0x000fce00078e00ff */
[----:B------:R-:W-:-:S07]  /*24d0*/  LEPC R20, `(.L_x_0) ;  /* 0x000000001014794e */ /* 0x000fce0000000000 */
[----:B01----:R-:W-:Y:S05]  /*24e0*/  CALL.ABS.NOINC R2 ;  /* 0x0000000002007343 */ /* 0x003fea0003c00000 */
.L_x_0:
[----:B------:R-:W-:Y:S05]  /*24f0*/  WARPSYNC.ALL ;  /* 0x0000000000007948 */ /* 0x000fea0003800000 */
[----:B------:R-:W-:Y:S01]  /*2500*/  BAR.SYNC.DEFER_BLOCKING 0x0 ;  /* 0x0000000000007b1d */ /* 0x000fe20000010000 */
[----:B------:R-:W-:-:S05]  /*2510*/  IMAD.SHL.U32 R3, R18, 0x4, RZ ;  /* 0x0000000412037824 */ /* 0x000fca00078e00ff */
[----:B------:R-:W-:Y:S01]  /*2520*/  LOP3.LUT R3, R3, 0xc0, RZ, 0xc0, !PT ;  /* 0x000000c003037812 */ /* 0x000fe200078ec0ff */
[----:B------:R-:W-:-:S03]  /*2530*/  ULDC.64 UR8, c[0x0][0x218] ;  /* 0x0000860000087ab9 */ /* 0x000fc60000000a00 */
[----:B------:R-:W-:-:S04]  /*2540*/  LOP3.LUT R3, R3, 0xf, R18, 0xf8, !PT ;  /* 0x0000000f03037812 */ /* 0x000fc800078ef812 */
[----:B------:R-:W-:-:S04]  /*2550*/  LEA R2, P1, R3, UR8, 0x2 ;  /* 0x0000000803027c11 */ /* 0x000fc8000f8210ff */
[----:B------:R-:W-:-:S06]  /*2560*/  LEA.HI.X R3, R3, UR9, RZ, 0x2, P1 ;  /* 0x0000000903037c11 */ /* 0x000fcc00088f14ff */
[----:B------:R1:W2:Y:S01]  /*2570*/  LDG.E.EL R3, desc[UR6][R2.64] ;  /* 0x0000000602037981 */ /* 0x0002a2000c2e1900 */
[----:B------:R-:W-:Y:S01]  /*2580*/  LEA R11, R0, UR4, 0x2 ;  /* 0x00000004000b7c11 */ /* 0x000fe2000f8e10ff */
[----:B------:R-:W-:Y:S01]  /*2590*/  BAR.SYNC.DEFER_BLOCKING 0x0 ;  /* 0x0000000000007b1d */ /* 0x000fe20000010000 */
[C---:B------:R-:W-:Y:S02]  /*25a0*/  ISETP.GE.AND P3, PT, R9.reuse, 0x2, PT ;  /* 0x000000020900780c */ /* 0x040fe40003f66270 */
[----:B------:R-:W-:Y:S02]  /*25b0*/  ISETP.LT.AND P0, PT, R9, 0x2, !P0 ;  /* 0x000000020900780c */ /* 0x000fe40004701270 */
[----:B------:R-:W-:Y:S02]  /*25c0*/  LOP3.LUT R16, R16, R19, RZ, 0x3c, !PT ;  /* 0x0000001310107212 */ /* 0x000fe400078e3cff */
[----:B-1----:R-:W-:Y:S02]  /*25d0*/  LOP3.LUT P1, R2, R9, 0x1f, RZ, 0xc0, !PT ;  /* 0x0000001f09027812 */ /* 0x002fe4000782c0ff */
[----:B------:R-:W-:-:S02]  /*25e0*/  SEL R16, R16, RZ, !P2 ;  /* 0x000000ff10107207 */ /* 0x000fc40005000000 */
[C---:B------:R-:W-:Y:S02]  /*25f0*/  ISETP.GT.U32.AND P4, PT, R2.reuse, 0x7, PT ;  /* 0x000000070200780c */ /* 0x040fe40003f84070 */
[C---:B------:R-:W-:Y:S02]  /*2600*/  ISETP.GT.U32.AND P5, PT, R2.reuse, 0xf, PT ;  /* 0x0000000f0200780c */ /* 0x040fe40003fa4070 */
[----:B------:R-:W-:Y:S02]  /*2610*/  ISETP.NE.AND P6, PT, R2, 0x1f, PT ;  /* 0x0000001f0200780c */ /* 0x000fe40003fc5270 */
[----:B------:R-:W-:Y:S01]  /*2620*/  LOP3.LUT R17, R16, R17, RZ, 0x3c, !PT ;  /* 0x0000001110117212 */ /* 0x000fe200078e3cff */
[----:B--2---:R-:W1:Y:S02]  /*2630*/  SHFL.BFLY PT, R4, R3, 0x10, 0x1f ;  /* 0x0e001f0003047f89 */ /* 0x004e6400000e0000 */
[----:B-1----:R-:W-:-:S05]  /*2640*/  FADD R4, R3, R4 ;  /* 0x0000000403047221 */ /* 0x002fca0000000000 */
[----:B------:R-:W1:Y:S02]  /*2650*/  SHFL.BFLY PT, R5, R4, 0x8, 0x1f ;  /* 0x0d001f0004057f89 */ /* 0x000e6400000e0000 */
[----:B-1----:R-:W-:-:S05]  /*2660*/  FADD R5, R4, R5 ;  /* 0x0000000504057221 */ /* 0x002fca0000000000 */
[----:B------:R-:W1:Y:S02]  /*2670*/  SHFL.BFLY PT, R6, R5, 0x4, 0x1f ;  /* 0x0c801f0005067f89 */ /* 0x000e6400000e0000 */
[----:B-1----:R-:W-:-:S05]  /*2680*/  FADD R6, R5, R6 ;  /* 0x0000000605067221 */ /* 0x002fca0000000000 */
[----:B------:R-:W1:Y:S02]  /*2690*/  SHFL.BFLY PT, R7, R6, 0x2, 0x1f ;  /* 0x0c401f0006077f89 */ /* 0x000e6400000e0000 */
[----:B-1----:R-:W-:-:S05]  /*26a0*/  FADD R7, R6, R7 ;  /* 0x0000000706077221 */ /* 0x002fca0000000000 */
[----:B------:R-:W1:Y:S02]  /*26b0*/  SHFL.BFLY PT, R8, R7, 0x1, 0x1f ;  /* 0x0c201f0007087f89 */ /* 0x000e6400000e0000 */
[----:B-1----:R-:W-:-:S05]  /*26c0*/  FADD R8, R7, R8 ;  /* 0x0000000807087221 */ /* 0x002fca0000000000 */
[----:B------:R1:W-:Y:S01]  /*26d0*/  @!P1 STS [R11], R8 ;  /* 0x000000080b009388 */ /* 0x0003e20000000800 */
[----:B------:R-:W-:Y:S08]  /*26e0*/  BAR.SYNC.DEFER_BLOCKING 0x0 ;  /* 0x0000000000007b1d */ /* 0x000ff00000010000 */
[----:B-1----:R-:W1:Y:S01]  /*26f0*/  LDC.64 R8, c[0x0][0x220] ;  /* 0x00008800ff087b82 */ /* 0x002e620000000a00 */
[----:B------:R-:W2:Y:S01]  /*2700*/  @!P3 LDS R10, [R14+UR4] ;  /* 0x000000040e0ab984 */ /* 0x000ea20008000800 */
[----:B------:R-:W-:Y:S01]  /*2710*/  ISETP.GT.U32.AND P3, PT, R2, 0x3, PT ;  /* 0x000000030200780c */ /* 0x000fe20003f64070 */
[----:B-1----:R-:W-:-:S02]  /*2720*/  IMAD.WIDE.U32 R8, R15, 0x4, R8 ;  /* 0x000000040f087825 */ /* 0x002fc400078e0008 */
[----:B--2---:R-:W1:Y:S02]  /*2730*/  SHFL.BFLY PT, R5, R10, 0x1, 0x1f ;  /* 0x0c201f000a057f89 */ /* 0x004e6400000e0000 */
[----:B-1----:R-:W-:Y:S01]  /*2740*/  FADD R5, R10, R5 ;  /* 0x000000050a057221 */ /* 0x002fe20000000000 */
[----:B------:R-:W-:-:S04]  /*2750*/  FADD R10, -R3, 1 ;  /* 0x3f800000030a7421 */ /* 0x000fc80000000100 */
[----:B------:R-:W-:Y:S01]  /*2760*/  @P0 STS [R14+UR4], R5 ;  /* 0x000000050e000988 */ /* 0x000fe20008000804 */
[----:B------:R-:W-:Y:S01]  /*2770*/  BAR.SYNC.DEFER_BLOCKING 0x0 ;  /* 0x0000000000007b1d */ /* 0x000fe20000010000 */
[----:B------:R-:W-:-:S05]  /*2780*/  ISETP.GT.U32.AND P0, PT, R2, 0x1, PT ;  /* 0x000000010200780c */ /* 0x000fca0003f04070 */
[----:B------:R-:W-:Y:S02]  /*2790*/  LDS R4, [UR4] ;  /* 0x00000004ff047984 */ /* 0x000fe40008000800 */
[----:B------:R-:W-:Y:S06]  /*27a0*/  BAR.SYNC.DEFER_BLOCKING 0x0 ;  /* 0x0000000000007b1d */ /* 0x000fec0000010000 */
[----:B------:R-:W1:Y:S02]  /*27b0*/  SHFL.UP PT, R6, R3, 0x1, RZ ;  /* 0x0420000003067989 */ /* 0x000e6400000e00ff */
[----:B-1----:R-:W-:-:S05]  /*27c0*/  FADD R6, R3, R6 ;  /* 0x0000000603067221 */ /* 0x002fca0000000000 */
[----:B------:R-:W-:-:S05]  /*27d0*/  FSEL R12, R3, R6, !P1 ;  /* 0x00000006030c7208 */ /* 0x000fca0004800000 */
[----:B------:R-:W1:Y:S02]  /*27e0*/  SHFL.UP PT, R7, R12, 0x2, RZ ;  /* 0x044000000c077989 */ /* 0x000e6400000e00ff */
[----:B-1----:R-:W-:-:S05]  /*27f0*/  @P0 FADD R12, R12, R7 ;  /* 0x000000070c0c0221 */ /* 0x002fca0000000000 */
[----:B------:R-:W1:Y:S02]  /*2800*/  SHFL.UP PT, R7, R12, 0x4, RZ ;  /* 0x048000000c077989 */ /* 0x000e6400000e00ff */
[----:B-1----:R-:W-:Y:S02]  /*2810*/  @P3 FADD R12, R12, R7 ;  /* 0x000000070c0c3221 */ /* 0x002fe40000000000 */
[----:B------:R-:W1:Y:S03]  /*2820*/  LDC.64 R6, c[0x0][0x230] ;  /* 0x00008c00ff067b82 */ /* 0x000e660000000a00 */
[----:B------:R-:W2:Y:S01]  /*2830*/  SHFL.UP PT, R5, R12, 0x8, RZ ;  /* 0x050000000c057989 */ /* 0x000ea200000e00ff */
[----:B-1----:R-:W-:-:S04]  /*2840*/  IMAD.WIDE.U32 R6, R15, 0x4, R6 ;  /* 0x000000040f067825 */ /* 0x002fc800078e0006 */
[----:B--2---:R-:W-:-:S05]  /*2850*/  @P4 FADD R12, R12, R5 ;  /* 0x000000050c0c4221 */ /* 0x004fca0000000000 */
[----:B------:R-:W1:Y:S02]  /*2860*/  SHFL.UP PT, R5, R12, 0x10, RZ ;  /* 0x060000000c057989 */ /* 0x000e6400000e00ff */
[----:B-1----:R-:W-:-:S05]  /*2870*/  @P5 FADD R12, R12, R5 ;  /* 0x000000050c0c5221 */ /* 0x002fca0000000000 */
[----:B------:R-:W-:Y:S01]  /*2880*/  @!P6 STS [R11], R12 ;  /* 0x0000000c0b00e388 */ /* 0x000fe20000000800 */
[----:B------:R-:W-:Y:S06]  /*2890*/  BAR.SYNC.DEFER_BLOCKING 0x0 ;  /* 0x0000000000007b1d */ /* 0x000fec0000010000 */
[----:B------:R-:W-:Y:S02]  /*28a0*/  LDS R5, [UR4] ;  /* 0x00000004ff057984 */ /* 0x000fe40008000800 */
[----:B------:R-:W-:Y:S06]  /*28b0*/  BAR.SYNC.DEFER_BLOCKING 0x0 ;  /* 0x0000000000007b1d */ /* 0x000fec0000010000 */
[----:B------:R-:W1:Y:S02]  /*28c0*/  SHFL.UP PT, R3, R10, 0x1, RZ ;  /* 0x042000000a037989 */ /* 0x000e6400000e00ff */
[----:B-1----:R-:W-:Y:S01]  /*28d0*/  @P1 FADD R10, R10, R3 ;  /* 0x000000030a0a1221 */ /* 0x002fe20000000000 */
[----:B------:R-:W-:-:S04]  /*28e0*/  FADD R5, R12, R5 ;  /* 0x000000050c057221 */ /* 0x000fc80000000000 */
[----:B------:R-:W1:Y:S02]  /*28f0*/  SHFL.UP PT, R3, R10, 0x2, RZ ;  /* 0x044000000a037989 */ /* 0x000e6400000e00ff */
[----:B-1----:R-:W-:Y:S01]  /*2900*/  @P0 FADD R10, R10, R3 ;  /* 0x000000030a0a0221 */ /* 0x002fe20000000000 */
[----:B------:R-:W-:-:S04]  /*2910*/  ISETP.NE.AND P0, PT, R0, RZ, PT ;  /* 0x000000ff0000720c */ /* 0x000fc80003f05270 */
[----:B------:R-:W1:Y:S01]  /*2920*/  SHFL.UP PT, R3, R10, 0x4, RZ ;  /* 0x048000000a037989 */ /* 0x000e6200000e00ff */
[----:B------:R-:W-:Y:S01]  /*2930*/  FSEL R5, R12, R5, !P0 ;  /* 0x000000050c057208 */ /* 0x000fe20004000000 */
[----:B-1----:R-:W-:-:S05]  /*2940*/  @P3 FADD R10, R10, R3 ;  /* 0x000000030a0a3221 */ /* 0x002fca0000000000 */
[----:B------:R-:W1:Y:S02]  /*2950*/  SHFL.UP PT, R3, R10, 0x8, RZ ;  /* 0x050000000a037989 */ /* 0x000e6400000e00ff */
[----:B-1----:R-:W-:-:S05]  /*2960*/  @P4 FADD R10, R10, R3 ;  /* 0x000000030a0a4221 */ /* 0x002fca0000000000 */
[----:B------:R-:W1:Y:S02]  /*2970*/  SHFL.UP PT, R3, R10, 0x10, RZ ;  /* 0x060000000a037989 */ /* 0x000e6400000e00ff */
[----:B-1----:R-:W-:Y:S02]  /*2980*/  @P5 FADD R10, R10, R3 ;  /* 0x000000030a0a5221 */ /* 0x002fe40000000000 */
[----:B------:R-:W1:Y:S03]  /*2990*/  LDC.64 R2, c[0x0][0x238] ;  /* 0x00008e00ff027b82 */ /* 0x000e660000000a00 */
[----:B------:R-:W-:Y:S05]  /*29a0*/  @!P6 STS [R11], R10 ;  /* 0x0000000a0b00e388 */ /* 0x000fea0000000800 */
[----:B------:R-:W-:Y:S01]  /*29b0*/  BAR.SYNC.DEFER_BLOCKING 0x0 ;  /* 0x0000000000007b1d */ /* 0x000fe20000010000 */
[----:B-1----:R-:W-:-:S05]  /*29c0*/  IMAD.WIDE.U32 R2, R15, 0x4, R2 ;  /* 0x000000040f027825 */ /* 0x002fca00078e0002 */
[----:B------:R-:W1:Y:S04]  /*29d0*/  LDS R13, [UR4] ;  /* 0x00000004ff0d7984 */ /* 0x000e680008000800 */
[----:B------:R2:W-:Y:S04]  /*29e0*/  STG.E desc[UR6][R8.64], R17 ;  /* 0x0000001108007986 */ /* 0x0005e8000c101906 */
[----:B------:R2:W-:Y:S01]  /*29f0*/  STG.E desc[UR6][R6.64], R5 ;  /* 0x0000000506007986 */ /* 0x0005e2000c101906 */
[----:B-1----:R-:W-:-:S05]  /*2a00*/  FADD R13, R10, R13 ;  /* 0x0000000d0a0d7221 */ /* 0x002fca0000000000 */
[----:B------:R-:W-:Y:S02]  /*2a10*/  FSEL R13, R10, R13, !P0 ;  /* 0x0000000d0a0d7208 */ /* 0x000fe40004000000 */
[----:B------:R-:W-:-:S03]  /*2a20*/  ISETP.NE.AND P0, PT, R15, RZ, PT ;  /* 0x000000ff0f00720c */ /* 0x000fc60003f05270 */
[----:B------:R2:W-:Y:S10]  /*2a30*/  STG.E desc[UR6][R2.64], R13 ;  /* 0x0000000d02007986 */ /* 0x0005f4000c101906 */
[----:B------:R-:W-:Y:S05]  /*2a40*/  @P0 EXIT ;  /* 0x000000000000094d */ /* 0x000fea0003800000 */
[----:B--2---:R-:W0:Y:S02]  /*2a50*/  LDC.64 R2, c[0x0][0x228] ;  /* 0x00008a00ff027b82 */ /* 0x004e240000000a00 */
[----:B0-----:R-:W-:Y:S01]  /*2a60*/  STG.E desc[UR6][R2.64], R4 ;  /* 0x0000000402007986 */ /* 0x001fe2000c101906 */
[----:B------:R-:W-:Y:S05]  /*2a70*/  EXIT ;  /* 0x000000000000794d */ /* 0x000fea0003800000 */
.L_x_1:
[----:B------:R-:W-:-:S00]  /*2a80*/  BRA `(.L_x_1) ;  /* 0xfffffffc00fc7947 */ /* 0x000fc0000383ffff */
[----:B------:R-:W-:-:S00]  /*2a90*/  NOP ;  /* 0x0000000000007918 */ /* 0x000fc00000000000 */
        /* <DEDUP_REMOVED lines=14> */
.L_x_2:


//--------------------- .nv.global.init           --------------------------
	.section	.nv.global.init,"aw",@progbits
.nv.global.init:
	.type		assertFunc_0,@object
	.size		assertFunc_0,(assertMessage_0 - assertFunc_0)
assertFunc_0:
        /*0000*/ 	.byte	0x75, 0x6e, 0x6b, 0x6e, 0x6f, 0x77, 0x6e, 0x00
	.type		assertMessage_0,@object
	.size		assertMessage_0,(assertFile_0 - assertMessage_0)
assertMessage_0:
        /*0008*/ 	.byte	0x69, 0x6e, 0x64, 0x65, 0x78, 0x20, 0x6f, 0x75, 0x74, 0x20, 0x6f, 0x66, 0x20, 0x62, 0x6f, 0x75
        /*0018*/ 	.byte	0x6e, 0x64, 0x73, 0x3a, 0x20, 0x30, 0x20, 0x3c, 0x3d, 0x20, 0x74, 0x6d, 0x70, 0x31, 0x38, 0x20
        /*0028*/ 	.byte	0x3c, 0x20, 0x36, 0x34, 0x00
	.type		assertFile_0,@object
	.size		assertFile_0,(.L_1 - assertFile_0)
assertFile_0:
        /*002d*/ 	.byte	0x69, 0x6e, 0x64, 0x75, 0x63, 0x74, 0x6f, 0x72, 0x5f, 0x63, 0x61, 0x63, 0x68, 0x65, 0x2f, 0x72
        /*003d*/ 	.byte	0x62, 0x2f, 0x63, 0x72, 0x62, 0x34, 0x65, 0x6f, 0x71, 0x77, 0x64, 0x33, 0x77, 0x6c, 0x7a, 0x33
        /*004d*/ 	.byte	0x6a, 0x76, 0x67, 0x67, 0x36, 0x61, 0x65, 0x7a, 0x6b, 0x61, 0x33, 0x34, 0x33, 0x62, 0x77, 0x6f
        /*005d*/ 	.byte	0x37, 0x71, 0x72, 0x37, 0x6f, 0x6d, 0x6c, 0x36, 0x65, 0x34, 0x70, 0x36, 0x67, 0x62, 0x70, 0x70
        /*006d*/ 	.byte	0x79, 0x69, 0x61, 0x6d, 0x77, 0x36, 0x2e, 0x70, 0x79, 0x00
.L_1:


//--------------------- .nv.shared.triton_per_fused_cumsum_index_mul_rsub_sort_sub_sum_0 --------------------------
	.section	.nv.shared.triton_per_fused_cumsum_index_mul_rsub_sort_sub_sum_0,"aw",@nobits
	.sectionflags	@""
	.align	16
	.zero		1024


//--------------------- .nv.constant0.triton_per_fused_cumsum_index_mul_rsub_sort_sub_sum_0 --------------------------
	.section	.nv.constant0.triton_per_fused_cumsum_index_mul_rsub_sort_sub_sum_0,"a",@progbits
	.sectionflags	@""
	.align	4
.nv.constant0.triton_per_fused_cumsum_index_mul_rsub_sort_sub_sum_0:
	.zero		580


//--------------------- SYMBOLS --------------------------

	.type		__assertfail,@function
